//
// Generated by NVIDIA NVVM Compiler
//
// Compiler Build ID: CL-36424714
// Cuda compilation tools, release 13.0, V13.0.88
// Based on NVVM 20.0.0
//

.version 9.0
.target sm_100
.address_size 64

	// .globl	_Z22d_continous_sum_kernelIfEvPKT_S2_S2_S2_S2_PS0_S3_S3_S3_iiii
// _ZZ22d_continous_sum_kernelIfEvPKT_S2_S2_S2_S2_PS0_S3_S3_S3_iiiiE1d_$_0 has been demoted
// _ZZ22d_continous_sum_kernelIfEvPKT_S2_S2_S2_S2_PS0_S3_S3_S3_iiiiE1d_$_1 has been demoted
// _ZZ22d_continous_sum_kernelIfEvPKT_S2_S2_S2_S2_PS0_S3_S3_S3_iiiiE1d_$_2 has been demoted
// _ZZ22d_continous_sum_kernelIfEvPKT_S2_S2_S2_S2_PS0_S3_S3_S3_iiiiE1d_$_3 has been demoted
.extern .shared .align 16 .b8 sPool[];

.visible .entry _Z22d_continous_sum_kernelIfEvPKT_S2_S2_S2_S2_PS0_S3_S3_S3_iiii(
	.param .u64 .ptr .align 1 _Z22d_continous_sum_kernelIfEvPKT_S2_S2_S2_S2_PS0_S3_S3_S3_iiii_param_0,
	.param .u64 .ptr .align 1 _Z22d_continous_sum_kernelIfEvPKT_S2_S2_S2_S2_PS0_S3_S3_S3_iiii_param_1,
	.param .u64 .ptr .align 1 _Z22d_continous_sum_kernelIfEvPKT_S2_S2_S2_S2_PS0_S3_S3_S3_iiii_param_2,
	.param .u64 .ptr .align 1 _Z22d_continous_sum_kernelIfEvPKT_S2_S2_S2_S2_PS0_S3_S3_S3_iiii_param_3,
	.param .u64 .ptr .align 1 _Z22d_continous_sum_kernelIfEvPKT_S2_S2_S2_S2_PS0_S3_S3_S3_iiii_param_4,
	.param .u64 .ptr .align 1 _Z22d_continous_sum_kernelIfEvPKT_S2_S2_S2_S2_PS0_S3_S3_S3_iiii_param_5,
	.param .u64 .ptr .align 1 _Z22d_continous_sum_kernelIfEvPKT_S2_S2_S2_S2_PS0_S3_S3_S3_iiii_param_6,
	.param .u64 .ptr .align 1 _Z22d_continous_sum_kernelIfEvPKT_S2_S2_S2_S2_PS0_S3_S3_S3_iiii_param_7,
	.param .u64 .ptr .align 1 _Z22d_continous_sum_kernelIfEvPKT_S2_S2_S2_S2_PS0_S3_S3_S3_iiii_param_8,
	.param .u32 _Z22d_continous_sum_kernelIfEvPKT_S2_S2_S2_S2_PS0_S3_S3_S3_iiii_param_9,
	.param .u32 _Z22d_continous_sum_kernelIfEvPKT_S2_S2_S2_S2_PS0_S3_S3_S3_iiii_param_10,
	.param .u32 _Z22d_continous_sum_kernelIfEvPKT_S2_S2_S2_S2_PS0_S3_S3_S3_iiii_param_11,
	.param .u32 _Z22d_continous_sum_kernelIfEvPKT_S2_S2_S2_S2_PS0_S3_S3_S3_iiii_param_12
)
{
	.reg .pred 	%p<25>;
	.reg .b32 	%r<52>;
	.reg .b32 	%f<220>;
	.reg .b64 	%rd<26>;
	.reg .b64 	%fd<14>;
	// demoted variable
	.shared .align 4 .f32 _ZZ22d_continous_sum_kernelIfEvPKT_S2_S2_S2_S2_PS0_S3_S3_S3_iiiiE1d_$_0;
	// demoted variable
	.shared .align 4 .f32 _ZZ22d_continous_sum_kernelIfEvPKT_S2_S2_S2_S2_PS0_S3_S3_S3_iiiiE1d_$_1;
	// demoted variable
	.shared .align 4 .f32 _ZZ22d_continous_sum_kernelIfEvPKT_S2_S2_S2_S2_PS0_S3_S3_S3_iiiiE1d_$_2;
	// demoted variable
	.shared .align 4 .f32 _ZZ22d_continous_sum_kernelIfEvPKT_S2_S2_S2_S2_PS0_S3_S3_S3_iiiiE1d_$_3;
	ld.param.u64 	%rd12, [_Z22d_continous_sum_kernelIfEvPKT_S2_S2_S2_S2_PS0_S3_S3_S3_iiii_param_0];
	ld.param.u64 	%rd13, [_Z22d_continous_sum_kernelIfEvPKT_S2_S2_S2_S2_PS0_S3_S3_S3_iiii_param_2];
	ld.param.u64 	%rd14, [_Z22d_continous_sum_kernelIfEvPKT_S2_S2_S2_S2_PS0_S3_S3_S3_iiii_param_3];
	ld.param.u64 	%rd15, [_Z22d_continous_sum_kernelIfEvPKT_S2_S2_S2_S2_PS0_S3_S3_S3_iiii_param_4];
	ld.param.u64 	%rd9, [_Z22d_continous_sum_kernelIfEvPKT_S2_S2_S2_S2_PS0_S3_S3_S3_iiii_param_6];
	ld.param.u64 	%rd10, [_Z22d_continous_sum_kernelIfEvPKT_S2_S2_S2_S2_PS0_S3_S3_S3_iiii_param_7];
	ld.param.u64 	%rd11, [_Z22d_continous_sum_kernelIfEvPKT_S2_S2_S2_S2_PS0_S3_S3_S3_iiii_param_8];
	ld.param.u32 	%r16, [_Z22d_continous_sum_kernelIfEvPKT_S2_S2_S2_S2_PS0_S3_S3_S3_iiii_param_9];
	ld.param.u32 	%r18, [_Z22d_continous_sum_kernelIfEvPKT_S2_S2_S2_S2_PS0_S3_S3_S3_iiii_param_10];
	ld.param.u32 	%r17, [_Z22d_continous_sum_kernelIfEvPKT_S2_S2_S2_S2_PS0_S3_S3_S3_iiii_param_11];
	ld.param.u32 	%r19, [_Z22d_continous_sum_kernelIfEvPKT_S2_S2_S2_S2_PS0_S3_S3_S3_iiii_param_12];
	cvta.to.global.u64 	%rd16, %rd12;
	cvta.to.global.u64 	%rd1, %rd13;
	cvta.to.global.u64 	%rd2, %rd15;
	cvta.to.global.u64 	%rd3, %rd14;
	mov.u32 	%r1, %ctaid.z;
	mov.u32 	%r20, %ctaid.y;
	cvt.rn.f32.u32 	%f8, %r20;
	ld.global.nc.f32 	%f9, [%rd3];
	mov.u32 	%r2, %nctaid.x;
	mov.u32 	%r3, %ntid.x;
	mov.u32 	%r21, %ctaid.x;
	mov.u32 	%r4, %tid.x;
	mad.lo.s32 	%r22, %r17, %r20, %r4;
	mad.lo.s32 	%r23, %r19, %r1, %r22;
	ld.global.nc.f32 	%f10, [%rd2];
	mov.f32 	%f11, 0fC1600000;
	div.rn.f32 	%f12, %f11, %f10;
	fma.rn.f32 	%f13, %f9, %f8, %f12;
	cvt.rzi.s32.f32 	%r24, %f13;
	max.s32 	%r25, %r24, 0;
	ld.global.nc.f32 	%f14, [%rd1];
	mov.f32 	%f15, 0f41700000;
	div.rn.f32 	%f16, %f15, %f10;
	fma.rn.f32 	%f17, %f9, %f8, %f16;
	add.f32 	%f18, %f14, %f17;
	cvt.rzi.s32.f32 	%r26, %f18;
	min.s32 	%r5, %r18, %r26;
	shl.b32 	%r27, %r4, 2;
	mov.u32 	%r28, sPool;
	add.s32 	%r6, %r28, %r27;
	mov.b32 	%r29, 0;
	st.shared.u32 	[%r6], %r29;
	shl.b32 	%r30, %r3, 2;
	add.s32 	%r7, %r6, %r30;
	st.shared.u32 	[%r7], %r29;
	add.s32 	%r8, %r7, %r30;
	st.shared.u32 	[%r8], %r29;
	add.s32 	%r51, %r25, %r21;
	setp.ge.s32 	%p1, %r51, %r5;
	mul.wide.s32 	%rd17, %r23, 4;
	add.s64 	%rd4, %rd16, %rd17;
	mov.f32 	%f217, 0f00000000;
	mov.f32 	%f218, %f217;
	mov.f32 	%f219, %f217;
	@%p1 bra 	$L__BB0_5;
	ld.param.u64 	%rd25, [_Z22d_continous_sum_kernelIfEvPKT_S2_S2_S2_S2_PS0_S3_S3_S3_iiii_param_5];
	ld.param.u64 	%rd24, [_Z22d_continous_sum_kernelIfEvPKT_S2_S2_S2_S2_PS0_S3_S3_S3_iiii_param_1];
	mad.lo.s32 	%r31, %r16, %r1, %r4;
	mad.lo.s32 	%r50, %r17, %r51, %r31;
	mul.lo.s32 	%r11, %r2, %r17;
	cvta.to.global.u64 	%rd5, %rd25;
	cvta.to.global.u64 	%rd6, %rd24;
$L__BB0_2:
	setp.ne.s32 	%p2, %r4, 0;
	@%p2 bra 	$L__BB0_4;
	cvt.rn.f32.u32 	%f19, %r51;
	ld.global.nc.f32 	%f20, [%rd2];
	ld.global.nc.f32 	%f21, [%rd1];
	sub.f32 	%f22, %f19, %f21;
	ld.global.nc.f32 	%f23, [%rd3];
	sub.f32 	%f24, %f22, %f23;
	mul.f32 	%f25, %f20, %f24;
	fma.rn.f32 	%f26, %f25, 0f3BBB989D, 0f3F000000;
	cvt.sat.f32.f32 	%f27, %f26;
	mov.f32 	%f28, 0f4B400001;
	mov.f32 	%f29, 0f437C0000;
	fma.rm.f32 	%f30, %f27, %f29, %f28;
	add.f32 	%f31, %f30, 0fCB40007F;
	neg.f32 	%f32, %f31;
	fma.rn.f32 	%f33, %f25, 0f3FB8AA3B, %f32;
	fma.rn.f32 	%f34, %f25, 0f32A57060, %f33;
	mov.b32 	%r32, %f30;
	shl.b32 	%r33, %r32, 23;
	mov.b32 	%f35, %r33;
	ex2.approx.ftz.f32 	%f36, %f34;
	mul.f32 	%f37, %f36, %f35;
	cvt.f64.f32 	%fd1, %f37;
	add.f64 	%fd2, %fd1, 0d3FF0000000000000;
	rcp.rn.f64 	%fd3, %fd2;
	cvt.rn.f32.f64 	%f38, %fd3;
	cvt.f64.f32 	%fd4, %f38;
	mov.f64 	%fd5, 0d3FF0000000000000;
	sub.f64 	%fd6, %fd5, %fd4;
	mul.f64 	%fd7, %fd6, %fd4;
	cvt.rn.f32.f64 	%f39, %fd7;
	sub.f32 	%f40, %f19, %f23;
	mul.f32 	%f41, %f40, %f20;
	fma.rn.f32 	%f42, %f41, 0f3BBB989D, 0f3F000000;
	cvt.sat.f32.f32 	%f43, %f42;
	fma.rm.f32 	%f44, %f43, %f29, %f28;
	add.f32 	%f45, %f44, 0fCB40007F;
	neg.f32 	%f46, %f45;
	fma.rn.f32 	%f47, %f41, 0f3FB8AA3B, %f46;
	fma.rn.f32 	%f48, %f41, 0f32A57060, %f47;
	mov.b32 	%r34, %f44;
	shl.b32 	%r35, %r34, 23;
	mov.b32 	%f49, %r35;
	ex2.approx.ftz.f32 	%f50, %f48;
	mul.f32 	%f51, %f50, %f49;
	cvt.f64.f32 	%fd8, %f51;
	add.f64 	%fd9, %fd8, 0d3FF0000000000000;
	rcp.rn.f64 	%fd10, %fd9;
	cvt.rn.f32.f64 	%f52, %fd10;
	cvt.f64.f32 	%fd11, %f52;
	sub.f64 	%fd12, %fd5, %fd11;
	mul.f64 	%fd13, %fd12, %fd11;
	cvt.rn.f32.f64 	%f53, %fd13;
	sub.f32 	%f54, %f38, %f52;
	st.shared.f32 	[_ZZ22d_continous_sum_kernelIfEvPKT_S2_S2_S2_S2_PS0_S3_S3_S3_iiiiE1d_$_0], %f54;
	mul.f32 	%f55, %f20, %f39;
	st.shared.f32 	[_ZZ22d_continous_sum_kernelIfEvPKT_S2_S2_S2_S2_PS0_S3_S3_S3_iiiiE1d_$_1], %f55;
	sub.f32 	%f56, %f53, %f39;
	mul.f32 	%f57, %f20, %f56;
	st.shared.f32 	[_ZZ22d_continous_sum_kernelIfEvPKT_S2_S2_S2_S2_PS0_S3_S3_S3_iiiiE1d_$_2], %f57;
	mul.f32 	%f58, %f24, %f39;
	mul.f32 	%f59, %f40, %f53;
	sub.f32 	%f60, %f58, %f59;
	st.shared.f32 	[_ZZ22d_continous_sum_kernelIfEvPKT_S2_S2_S2_S2_PS0_S3_S3_S3_iiiiE1d_$_3], %f60;
$L__BB0_4:
	bar.sync 	0;
	mul.wide.s32 	%rd18, %r50, 4;
	add.s64 	%rd19, %rd5, %rd18;
	ld.global.nc.f32 	%f61, [%rd4];
	ld.shared.f32 	%f62, [_ZZ22d_continous_sum_kernelIfEvPKT_S2_S2_S2_S2_PS0_S3_S3_S3_iiiiE1d_$_0];
	mul.f32 	%f63, %f61, %f62;
	atom.global.add.f32 	%f64, [%rd19], %f63;
	ld.shared.f32 	%f65, [_ZZ22d_continous_sum_kernelIfEvPKT_S2_S2_S2_S2_PS0_S3_S3_S3_iiiiE1d_$_1];
	add.s64 	%rd20, %rd6, %rd18;
	ld.global.nc.f32 	%f66, [%rd20];
	ld.shared.f32 	%f67, [%r6];
	fma.rn.f32 	%f219, %f65, %f66, %f67;
	st.shared.f32 	[%r6], %f219;
	ld.shared.f32 	%f68, [_ZZ22d_continous_sum_kernelIfEvPKT_S2_S2_S2_S2_PS0_S3_S3_S3_iiiiE1d_$_2];
	ld.shared.f32 	%f69, [%r7];
	fma.rn.f32 	%f218, %f66, %f68, %f69;
	st.shared.f32 	[%r7], %f218;
	ld.shared.f32 	%f70, [_ZZ22d_continous_sum_kernelIfEvPKT_S2_S2_S2_S2_PS0_S3_S3_S3_iiiiE1d_$_3];
	ld.shared.f32 	%f71, [%r8];
	fma.rn.f32 	%f217, %f70, %f66, %f71;
	st.shared.f32 	[%r8], %f217;
	add.s32 	%r51, %r51, %r2;
	add.s32 	%r50, %r50, %r11;
	setp.lt.s32 	%p3, %r51, %r5;
	@%p3 bra 	$L__BB0_2;
$L__BB0_5:
	ld.global.nc.f32 	%f72, [%rd4];
	mul.f32 	%f73, %f72, %f219;
	st.shared.f32 	[%r6], %f73;
	mul.f32 	%f74, %f72, %f218;
	st.shared.f32 	[%r7], %f74;
	mul.f32 	%f75, %f72, %f217;
	st.shared.f32 	[%r8], %f75;
	setp.lt.u32 	%p4, %r3, 1024;
	@%p4 bra 	$L__BB0_9;
	setp.gt.u32 	%p5, %r4, 511;
	@%p5 bra 	$L__BB0_8;
	ld.volatile.shared.f32 	%f76, [%r6+2048];
	ld.volatile.shared.f32 	%f77, [%r6];
	add.f32 	%f78, %f76, %f77;
	st.volatile.shared.f32 	[%r6], %f78;
	ld.volatile.shared.f32 	%f79, [%r6+6144];
	ld.volatile.shared.f32 	%f80, [%r6+4096];
	add.f32 	%f81, %f79, %f80;
	st.volatile.shared.f32 	[%r6+4096], %f81;
	ld.volatile.shared.f32 	%f82, [%r6+10240];
	ld.volatile.shared.f32 	%f83, [%r6+8192];
	add.f32 	%f84, %f82, %f83;
	st.volatile.shared.f32 	[%r6+8192], %f84;
$L__BB0_8:
	bar.sync 	0;
	bra.uni 	$L__BB0_10;
$L__BB0_9:
	setp.lt.u32 	%p6, %r3, 512;
	@%p6 bra 	$L__BB0_13;
$L__BB0_10:
	setp.gt.u32 	%p7, %r4, 255;
	add.s32 	%r37, %r4, 256;
	setp.ge.u32 	%p8, %r37, %r3;
	or.pred  	%p9, %p7, %p8;
	@%p9 bra 	$L__BB0_12;
	ld.volatile.shared.f32 	%f85, [%r6+1024];
	ld.volatile.shared.f32 	%f86, [%r6];
	add.f32 	%f87, %f85, %f86;
	st.volatile.shared.f32 	[%r6], %f87;
	ld.volatile.shared.f32 	%f88, [%r7+1024];
	ld.volatile.shared.f32 	%f89, [%r7];
	add.f32 	%f90, %f88, %f89;
	st.volatile.shared.f32 	[%r7], %f90;
	ld.volatile.shared.f32 	%f91, [%r8+1024];
	ld.volatile.shared.f32 	%f92, [%r8];
	add.f32 	%f93, %f91, %f92;
	st.volatile.shared.f32 	[%r8], %f93;
$L__BB0_12:
	bar.sync 	0;
	bra.uni 	$L__BB0_14;
$L__BB0_13:
	setp.lt.u32 	%p10, %r3, 256;
	@%p10 bra 	$L__BB0_17;
$L__BB0_14:
	setp.gt.u32 	%p11, %r4, 127;
	add.s32 	%r39, %r4, 128;
	setp.ge.u32 	%p12, %r39, %r3;
	or.pred  	%p13, %p11, %p12;
	@%p13 bra 	$L__BB0_16;
	ld.volatile.shared.f32 	%f94, [%r6+512];
	ld.volatile.shared.f32 	%f95, [%r6];
	add.f32 	%f96, %f94, %f95;
	st.volatile.shared.f32 	[%r6], %f96;
	ld.volatile.shared.f32 	%f97, [%r7+512];
	ld.volatile.shared.f32 	%f98, [%r7];
	add.f32 	%f99, %f97, %f98;
	st.volatile.shared.f32 	[%r7], %f99;
	ld.volatile.shared.f32 	%f100, [%r8+512];
	ld.volatile.shared.f32 	%f101, [%r8];
	add.f32 	%f102, %f100, %f101;
	st.volatile.shared.f32 	[%r8], %f102;
$L__BB0_16:
	bar.sync 	0;
	bra.uni 	$L__BB0_18;
$L__BB0_17:
	setp.lt.u32 	%p14, %r3, 128;
	@%p14 bra 	$L__BB0_21;
$L__BB0_18:
	setp.gt.u32 	%p15, %r4, 63;
	add.s32 	%r41, %r4, 64;
	setp.ge.u32 	%p16, %r41, %r3;
	or.pred  	%p17, %p15, %p16;
	@%p17 bra 	$L__BB0_20;
	ld.volatile.shared.f32 	%f103, [%r6+256];
	ld.volatile.shared.f32 	%f104, [%r6];
	add.f32 	%f105, %f103, %f104;
	st.volatile.shared.f32 	[%r6], %f105;
	ld.volatile.shared.f32 	%f106, [%r7+256];
	ld.volatile.shared.f32 	%f107, [%r7];
	add.f32 	%f108, %f106, %f107;
	st.volatile.shared.f32 	[%r7], %f108;
	ld.volatile.shared.f32 	%f109, [%r8+256];
	ld.volatile.shared.f32 	%f110, [%r8];
	add.f32 	%f111, %f109, %f110;
	st.volatile.shared.f32 	[%r8], %f111;
$L__BB0_20:
	bar.sync 	0;
	bra.uni 	$L__BB0_22;
$L__BB0_21:
	setp.lt.u32 	%p18, %r3, 64;
	@%p18 bra 	$L__BB0_25;
$L__BB0_22:
	setp.gt.u32 	%p19, %r4, 31;
	add.s32 	%r43, %r4, 32;
	setp.ge.u32 	%p20, %r43, %r3;
	or.pred  	%p21, %p19, %p20;
	@%p21 bra 	$L__BB0_24;
	ld.volatile.shared.f32 	%f112, [%r6+128];
	ld.volatile.shared.f32 	%f113, [%r6];
	add.f32 	%f114, %f112, %f113;
	st.volatile.shared.f32 	[%r6], %f114;
	ld.volatile.shared.f32 	%f115, [%r7+128];
	ld.volatile.shared.f32 	%f116, [%r7];
	add.f32 	%f117, %f115, %f116;
	st.volatile.shared.f32 	[%r7], %f117;
	ld.volatile.shared.f32 	%f118, [%r8+128];
	ld.volatile.shared.f32 	%f119, [%r8];
	add.f32 	%f120, %f118, %f119;
	st.volatile.shared.f32 	[%r8], %f120;
$L__BB0_24:
	bar.sync 	0;
$L__BB0_25:
	setp.eq.s32 	%p22, %r4, 2;
	@%p22 bra 	$L__BB0_30;
	setp.eq.s32 	%p23, %r4, 1;
	@%p23 bra 	$L__BB0_29;
	setp.ne.s32 	%p24, %r4, 0;
	@%p24 bra 	$L__BB0_31;
	ld.shared.v4.f32 	{%f185, %f186, %f187, %f188}, [sPool];
	add.f32 	%f189, %f186, %f187;
	add.f32 	%f190, %f185, %f189;
	ld.shared.v4.f32 	{%f191, %f192, %f193, %f194}, [sPool+16];
	add.f32 	%f195, %f188, %f191;
	add.f32 	%f196, %f190, %f195;
	add.f32 	%f197, %f192, %f193;
	add.f32 	%f198, %f196, %f197;
	ld.shared.v4.f32 	{%f199, %f200, %f201, %f202}, [sPool+32];
	add.f32 	%f203, %f194, %f199;
	add.f32 	%f204, %f198, %f203;
	add.f32 	%f205, %f200, %f201;
	add.f32 	%f206, %f204, %f205;
	ld.shared.v4.f32 	{%f207, %f208, %f209, %f210}, [sPool+48];
	add.f32 	%f211, %f202, %f207;
	add.f32 	%f212, %f206, %f211;
	add.f32 	%f213, %f208, %f209;
	add.f32 	%f214, %f212, %f213;
	add.f32 	%f215, %f210, %f214;
	st.shared.f32 	[sPool], %f215;
	cvta.to.global.u64 	%rd23, %rd9;
	atom.global.add.f32 	%f216, [%rd23], %f215;
	bra.uni 	$L__BB0_31;
$L__BB0_29:
	shl.b32 	%r47, %r3, 2;
	mov.u32 	%r48, sPool;
	add.s32 	%r49, %r48, %r47;
	ld.shared.f32 	%f153, [%r49];
	ld.shared.f32 	%f154, [%r49+4];
	ld.shared.f32 	%f155, [%r49+8];
	add.f32 	%f156, %f154, %f155;
	add.f32 	%f157, %f153, %f156;
	ld.shared.f32 	%f158, [%r49+12];
	ld.shared.f32 	%f159, [%r49+16];
	add.f32 	%f160, %f158, %f159;
	add.f32 	%f161, %f157, %f160;
	ld.shared.f32 	%f162, [%r49+20];
	ld.shared.f32 	%f163, [%r49+24];
	add.f32 	%f164, %f162, %f163;
	add.f32 	%f165, %f161, %f164;
	ld.shared.f32 	%f166, [%r49+28];
	ld.shared.f32 	%f167, [%r49+32];
	add.f32 	%f168, %f166, %f167;
	add.f32 	%f169, %f165, %f168;
	ld.shared.f32 	%f170, [%r49+36];
	ld.shared.f32 	%f171, [%r49+40];
	add.f32 	%f172, %f170, %f171;
	add.f32 	%f173, %f169, %f172;
	ld.shared.f32 	%f174, [%r49+44];
	ld.shared.f32 	%f175, [%r49+48];
	add.f32 	%f176, %f174, %f175;
	add.f32 	%f177, %f173, %f176;
	ld.shared.f32 	%f178, [%r49+52];
	ld.shared.f32 	%f179, [%r49+56];
	add.f32 	%f180, %f178, %f179;
	add.f32 	%f181, %f177, %f180;
	ld.shared.f32 	%f182, [%r49+60];
	add.f32 	%f183, %f182, %f181;
	st.shared.f32 	[%r49], %f183;
	cvta.to.global.u64 	%rd22, %rd10;
	atom.global.add.f32 	%f184, [%rd22], %f183;
	bra.uni 	$L__BB0_31;
$L__BB0_30:
	shl.b32 	%r44, %r3, 3;
	mov.u32 	%r45, sPool;
	add.s32 	%r46, %r45, %r44;
	ld.shared.v2.f32 	{%f121, %f122}, [%r46];
	ld.shared.v2.f32 	{%f123, %f124}, [%r46+8];
	add.f32 	%f125, %f122, %f123;
	add.f32 	%f126, %f121, %f125;
	ld.shared.v2.f32 	{%f127, %f128}, [%r46+16];
	add.f32 	%f129, %f124, %f127;
	add.f32 	%f130, %f126, %f129;
	ld.shared.v2.f32 	{%f131, %f132}, [%r46+24];
	add.f32 	%f133, %f128, %f131;
	add.f32 	%f134, %f130, %f133;
	ld.shared.v2.f32 	{%f135, %f136}, [%r46+32];
	add.f32 	%f137, %f132, %f135;
	add.f32 	%f138, %f134, %f137;
	ld.shared.v2.f32 	{%f139, %f140}, [%r46+40];
	add.f32 	%f141, %f136, %f139;
	add.f32 	%f142, %f138, %f141;
	ld.shared.v2.f32 	{%f143, %f144}, [%r46+48];
	add.f32 	%f145, %f140, %f143;
	add.f32 	%f146, %f142, %f145;
	ld.shared.v2.f32 	{%f147, %f148}, [%r46+56];
	add.f32 	%f149, %f144, %f147;
	add.f32 	%f150, %f146, %f149;
	add.f32 	%f151, %f148, %f150;
	st.shared.f32 	[%r46], %f151;
	cvta.to.global.u64 	%rd21, %rd11;
	atom.global.add.f32 	%f152, [%rd21], %f151;
$L__BB0_31:
	ret;

}


// ===== COMPILED SASS (sm_100) =====

	.target	sm_100

	.elftype	@"ET_EXEC"


//--------------------- .note.nv.tkinfo           --------------------------
	.section	.note.nv.tkinfo,"",@"SHT_NOTE"
	.sectionflags	@"SHF_NOTE_NV_TKINFO"
	.tkinfo
        /*0018*/ 	.word	0x00000002
        /*0030*/ 	.string	""
        /*0030*/ 	.string	"ptxas"
        /*0030*/ 	.string	"Cuda compilation tools, release 13.0, V13.0.88"
        /*0030*/ 	.string	"Build cuda_13.0.r13.0/compiler.36424714_0"
        /*0030*/ 	.string	"-arch sm_100 -m 64 "



//--------------------- .note.nv.cuinfo           --------------------------
	.section	.note.nv.cuinfo,"",@"SHT_NOTE"
	.sectionflags	@"SHF_NOTE_NV_CUINFO"
        /*0018*/ 	.short	0x0002
        /*001a*/ 	.short	0x0064
        /*001c*/ 	.short	0x0082
	.zero		2


//--------------------- .nv.info                  --------------------------
	.section	.nv.info,"",@"SHT_CUDA_INFO"
	.align	4


	//----- nvinfo : EIATTR_REGCOUNT
	.align		4
        /*0000*/ 	.byte	0x04, 0x2f
        /*0002*/ 	.short	(.L_1 - .L_0)
	.align		4
.L_0:
        /*0004*/ 	.word	index@(_Z22d_continous_sum_kernelIfEvPKT_S2_S2_S2_S2_PS0_S3_S3_S3_iiii)
        /*0008*/ 	.word	0x0000001f


	//----- nvinfo : EIATTR_FRAME_SIZE
	.align		4
.L_1:
        /*000c*/ 	.byte	0x04, 0x11
        /*000e*/ 	.short	(.L_3 - .L_2)
	.align		4
.L_2:
        /*0010*/ 	.word	index@($__internal_1_$__cuda_sm3x_div_rn_noftz_f32_slowpath)
        /*0014*/ 	.word	0x00000000


	//----- nvinfo : EIATTR_FRAME_SIZE
	.align		4
.L_3:
        /*0018*/ 	.byte	0x04, 0x11
        /*001a*/ 	.short	(.L_5 - .L_4)
	.align		4
.L_4:
        /*001c*/ 	.word	index@($__internal_0_$__cuda_sm20_dblrcp_rn_slowpath_v3)
        /*0020*/ 	.word	0x00000000


	//----- nvinfo : EIATTR_FRAME_SIZE
	.align		4
.L_5:
        /*0024*/ 	.byte	0x04, 0x11
        /*0026*/ 	.short	(.L_7 - .L_6)
	.align		4
.L_6:
        /*0028*/ 	.word	index@(_Z22d_continous_sum_kernelIfEvPKT_S2_S2_S2_S2_PS0_S3_S3_S3_iiii)
        /*002c*/ 	.word	0x00000000


	//----- nvinfo : EIATTR_MIN_STACK_SIZE
	.align		4
.L_7:
        /*0030*/ 	.byte	0x04, 0x12
        /*0032*/ 	.short	(.L_9 - .L_8)
	.align		4
.L_8:
        /*0034*/ 	.word	index@(_Z22d_continous_sum_kernelIfEvPKT_S2_S2_S2_S2_PS0_S3_S3_S3_iiii)
        /*0038*/ 	.word	0x00000000
.L_9:


//--------------------- .nv.compat                --------------------------
	.section	.nv.compat,"",@"SHT_CUDA_COMPAT_INFO"
	.align	4
        /*0000*/ 	.byte	0x02, 0x09, 0x00, 0x00, 0x02, 0x02, 0x01, 0x00, 0x02, 0x05, 0x05, 0x00, 0x03, 0x07, 0x01, 0x01
        /*0010*/ 	.byte	0x02, 0x03, 0x00, 0x00, 0x02, 0x06, 0x01, 0x00, 0x04, 0x0b, 0x08, 0x00, 0x01, 0x00, 0x00, 0x00
        /*0020*/ 	.byte	0x00, 0x00, 0x00, 0x00


//--------------------- .nv.info._Z22d_continous_sum_kernelIfEvPKT_S2_S2_S2_S2_PS0_S3_S3_S3_iiii --------------------------
	.section	.nv.info._Z22d_continous_sum_kernelIfEvPKT_S2_S2_S2_S2_PS0_S3_S3_S3_iiii,"",@"SHT_CUDA_INFO"
	.sectionflags	@""
	.align	4


	//----- nvinfo : EIATTR_CUDA_API_VERSION
	.align		4
        /*0000*/ 	.byte	0x04, 0x37
        /*0002*/ 	.short	(.L_11 - .L_10)
.L_10:
        /*0004*/ 	.word	0x00000082


	//----- nvinfo : EIATTR_KPARAM_INFO
	.align		4
.L_11:
        /*0008*/ 	.byte	0x04, 0x17
        /*000a*/ 	.short	(.L_13 - .L_12)
.L_12:
        /*000c*/ 	.word	0x00000000
        /*0010*/ 	.short	0x000c
        /*0012*/ 	.short	0x0054
        /*0014*/ 	.byte	0x00, 0xf0, 0x11, 0x00


	//----- nvinfo : EIATTR_KPARAM_INFO
	.align		4
.L_13:
        /*0018*/ 	.byte	0x04, 0x17
        /*001a*/ 	.short	(.L_15 - .L_14)
.L_14:
        /*001c*/ 	.word	0x00000000
        /*0020*/ 	.short	0x000b
        /*0022*/ 	.short	0x0050
        /*0024*/ 	.byte	0x00, 0xf0, 0x11, 0x00


	//----- nvinfo : EIATTR_KPARAM_INFO
	.align		4
.L_15:
        /*0028*/ 	.byte	0x04, 0x17
        /*002a*/ 	.short	(.L_17 - .L_16)
.L_16:
        /*002c*/ 	.word	0x00000000
        /*0030*/ 	.short	0x000a
        /*0032*/ 	.short	0x004c
        /*0034*/ 	.byte	0x00, 0xf0, 0x11, 0x00


	//----- nvinfo : EIATTR_KPARAM_INFO
	.align		4
.L_17:
        /*0038*/ 	.byte	0x04, 0x17
        /*003a*/ 	.short	(.L_19 - .L_18)
.L_18:
        /*003c*/ 	.word	0x00000000
        /*0040*/ 	.short	0x0009
        /*0042*/ 	.short	0x0048
        /*0044*/ 	.byte	0x00, 0xf0, 0x11, 0x00


	//----- nvinfo : EIATTR_KPARAM_INFO
	.align		4
.L_19:
        /*0048*/ 	.byte	0x04, 0x17
        /*004a*/ 	.short	(.L_21 - .L_20)
.L_20:
        /*004c*/ 	.word	0x00000000
        /*0050*/ 	.short	0x0008
        /*0052*/ 	.short	0x0040
        /*0054*/ 	.byte	0x00, 0xf5, 0x21, 0x00


	//----- nvinfo : EIATTR_KPARAM_INFO
	.align		4
.L_21:
        /*0058*/ 	.byte	0x04, 0x17
        /*005a*/ 	.short	(.L_23 - .L_22)
.L_22:
        /*005c*/ 	.word	0x00000000
        /*0060*/ 	.short	0x0007
        /*0062*/ 	.short	0x0038
        /*0064*/ 	.byte	0x00, 0xf5, 0x21, 0x00


	//----- nvinfo : EIATTR_KPARAM_INFO
	.align		4
.L_23:
        /*0068*/ 	.byte	0x04, 0x17
        /*006a*/ 	.short	(.L_25 - .L_24)
.L_24:
        /*006c*/ 	.word	0x00000000
        /*0070*/ 	.short	0x0006
        /*0072*/ 	.short	0x0030
        /*0074*/ 	.byte	0x00, 0xf5, 0x21, 0x00


	//----- nvinfo : EIATTR_KPARAM_INFO
	.align		4
.L_25:
        /*0078*/ 	.byte	0x04, 0x17
        /*007a*/ 	.short	(.L_27 - .L_26)
.L_26:
        /*007c*/ 	.word	0x00000000
        /*0080*/ 	.short	0x0005
        /*0082*/ 	.short	0x0028
        /*0084*/ 	.byte	0x00, 0xf5, 0x21, 0x00


	//----- nvinfo : EIATTR_KPARAM_INFO
	.align		4
.L_27:
        /*0088*/ 	.byte	0x04, 0x17
        /*008a*/ 	.short	(.L_29 - .L_28)
.L_28:
        /*008c*/ 	.word	0x00000000
        /*0090*/ 	.short	0x0004
        /*0092*/ 	.short	0x0020
        /*0094*/ 	.byte	0x00, 0xf5, 0x21, 0x00


	//----- nvinfo : EIATTR_KPARAM_INFO
	.align		4
.L_29:
        /*0098*/ 	.byte	0x04, 0x17
        /*009a*/ 	.short	(.L_31 - .L_30)
.L_30:
        /*009c*/ 	.word	0x00000000
        /*00a0*/ 	.short	0x0003
        /*00a2*/ 	.short	0x0018
        /*00a4*/ 	.byte	0x00, 0xf5, 0x21, 0x00


	//----- nvinfo : EIATTR_KPARAM_INFO
	.align		4
.L_31:
        /*00a8*/ 	.byte	0x04, 0x17
        /*00aa*/ 	.short	(.L_33 - .L_32)
.L_32:
        /*00ac*/ 	.word	0x00000000
        /*00b0*/ 	.short	0x0002
        /*00b2*/ 	.short	0x0010
        /*00b4*/ 	.byte	0x00, 0xf5, 0x21, 0x00


	//----- nvinfo : EIATTR_KPARAM_INFO
	.align		4
.L_33:
        /*00b8*/ 	.byte	0x04, 0x17
        /*00ba*/ 	.short	(.L_35 - .L_34)
.L_34:
        /*00bc*/ 	.word	0x00000000
        /*00c0*/ 	.short	0x0001
        /*00c2*/ 	.short	0x0008
        /*00c4*/ 	.byte	0x00, 0xf5, 0x21, 0x00


	//----- nvinfo : EIATTR_KPARAM_INFO
	.align		4
.L_35:
        /*00c8*/ 	.byte	0x04, 0x17
        /*00ca*/ 	.short	(.L_37 - .L_36)
.L_36:
        /*00cc*/ 	.word	0x00000000
        /*00d0*/ 	.short	0x0000
        /*00d2*/ 	.short	0x0000
        /*00d4*/ 	.byte	0x00, 0xf5, 0x21, 0x00


	//----- nvinfo : EIATTR_SPARSE_MMA_MASK
	.align		4
.L_37:
        /*00d8*/ 	.byte	0x03, 0x50
        /*00da*/ 	.short	0x0000


	//----- nvinfo : EIATTR_MAXREG_COUNT
	.align		4
        /*00dc*/ 	.byte	0x03, 0x1b
        /*00de*/ 	.short	0x00ff


	//----- nvinfo : EIATTR_NUM_BARRIERS
	.align		4
        /*00e0*/ 	.byte	0x02, 0x4c
        /*00e2*/ 	.byte	0x01
	.zero		1


	//----- nvinfo : EIATTR_MERCURY_ISA_VERSION
	.align		4
        /*00e4*/ 	.byte	0x03, 0x5f
        /*00e6*/ 	.short	0x0101


	//----- nvinfo : EIATTR_VRC_CTA_INIT_COUNT
	.align		4
        /*00e8*/ 	.byte	0x02, 0x4a
	.zero		1
	.zero		1


	//----- nvinfo : EIATTR_EXIT_INSTR_OFFSETS
	.align		4
        /*00ec*/ 	.byte	0x04, 0x1c
        /*00ee*/ 	.short	(.L_39 - .L_38)


	//   ....[0]....
.L_38:
        /*00f0*/ 	.word	0x00001380


	//   ....[1]....
        /*00f4*/ 	.word	0x00001500


	//   ....[2]....
        /*00f8*/ 	.word	0x00001760


	//   ....[3]....
        /*00fc*/ 	.word	0x00001940


	//----- nvinfo : EIATTR_INDIRECT_BRANCH_TARGETS
	.align		4
.L_39:
        /*0100*/ 	.byte	0x04, 0x34
        /*0102*/ 	.short	(.L_41 - .L_40)


	//   ....[0]....
.L_40:
        /*0104*/ 	.word	.L_x_40@srel
        /*0108*/ 	.short	0x0
        /*010a*/ 	.short	0x0
        /*010c*/ 	.word	0x3
        /*0110*/ 	.word	.L_x_41@srel
        /*0114*/ 	.word	.L_x_42@srel
        /*0118*/ 	.word	.L_x_43@srel


	//----- nvinfo : EIATTR_CRS_STACK_SIZE
	.align		4
.L_41:
        /*011c*/ 	.byte	0x04, 0x1e
        /*011e*/ 	.short	(.L_43 - .L_42)
.L_42:
        /*0120*/ 	.word	0x00000000


	//----- nvinfo : EIATTR_CBANK_PARAM_SIZE
	.align		4
.L_43:
        /*0124*/ 	.byte	0x03, 0x19
        /*0126*/ 	.short	0x0058


	//----- nvinfo : EIATTR_PARAM_CBANK
	.align		4
        /*0128*/ 	.byte	0x04, 0x0a
        /*012a*/ 	.short	(.L_45 - .L_44)
	.align		4
.L_44:
        /*012c*/ 	.word	index@(.nv.constant0._Z22d_continous_sum_kernelIfEvPKT_S2_S2_S2_S2_PS0_S3_S3_S3_iiii)
        /*0130*/ 	.short	0x0380
        /*0132*/ 	.short	0x0058


	//----- nvinfo : EIATTR_SW_WAR
	.align		4
.L_45:
        /*0134*/ 	.byte	0x04, 0x36
        /*0136*/ 	.short	(.L_47 - .L_46)
.L_46:
        /*0138*/ 	.word	0x00000008
.L_47:


//--------------------- .nv.callgraph             --------------------------
	.section	.nv.callgraph,"",@"SHT_CUDA_CALLGRAPH"
	.align	4
	.sectionentsize	8
	.align		4
        /*0000*/ 	.word	0x00000000
	.align		4
        /*0004*/ 	.word	0xffffffff
	.align		4
        /*0008*/ 	.word	0x00000000
	.align		4
        /*000c*/ 	.word	0xfffffffe
	.align		4
        /*0010*/ 	.word	0x00000000
	.align		4
        /*0014*/ 	.word	0xfffffffd
	.align		4
        /*0018*/ 	.word	0x00000000
	.align		4
        /*001c*/ 	.word	0xfffffffc


//--------------------- .nv.constant2._Z22d_continous_sum_kernelIfEvPKT_S2_S2_S2_S2_PS0_S3_S3_S3_iiii --------------------------
	.section	.nv.constant2._Z22d_continous_sum_kernelIfEvPKT_S2_S2_S2_S2_PS0_S3_S3_S3_iiii,"a",@progbits
	.sectionflags	@""
	.align	4
.nv.constant2._Z22d_continous_sum_kernelIfEvPKT_S2_S2_S2_S2_PS0_S3_S3_S3_iiii:
        /*0000*/ 	.byte	0x10, 0x15, 0x00, 0x00, 0x70, 0x17, 0x00, 0x00, 0x70, 0x13, 0x00, 0x00


//--------------------- .text._Z22d_continous_sum_kernelIfEvPKT_S2_S2_S2_S2_PS0_S3_S3_S3_iiii --------------------------
	.section	.text._Z22d_continous_sum_kernelIfEvPKT_S2_S2_S2_S2_PS0_S3_S3_S3_iiii,"ax",@progbits
	.align	128
        .global         _Z22d_continous_sum_kernelIfEvPKT_S2_S2_S2_S2_PS0_S3_S3_S3_iiii
        .type           _Z22d_continous_sum_kernelIfEvPKT_S2_S2_S2_S2_PS0_S3_S3_S3_iiii,@function
        .size           _Z22d_continous_sum_kernelIfEvPKT_S2_S2_S2_S2_PS0_S3_S3_S3_iiii,(.L_x_45 - _Z22d_continous_sum_kernelIfEvPKT_S2_S2_S2_S2_PS0_S3_S3_S3_iiii)
        .other          _Z22d_continous_sum_kernelIfEvPKT_S2_S2_S2_S2_PS0_S3_S3_S3_iiii,@"STO_CUDA_ENTRY STV_DEFAULT"
_Z22d_continous_sum_kernelIfEvPKT_S2_S2_S2_S2_PS0_S3_S3_S3_iiii:
.text._Z22d_continous_sum_kernelIfEvPKT_S2_S2_S2_S2_PS0_S3_S3_S3_iiii:
[----:B------:R-:W-:Y:S08]  /*0000*/  LDC R1, c[0x0][0x37c] ;  /* 0x0000df00ff017b82 */ /* 0x000ff00000000800 */
[----:B------:R-:W0:Y:S01]  /*0010*/  LDC.64 R8, c[0x0][0x3a0] ;  /* 0x0000e800ff087b82 */ /* 0x000e220000000a00 */
[----:B------:R-:W0:Y:S01]  /*0020*/  LDCU.64 UR6, c[0x0][0x358] ;  /* 0x00006b00ff0677ac */ /* 0x000e220008000a00 */
[----:B------:R-:W1:Y:S06]  /*0030*/  S2R R3, SR_TID.X ;  /* 0x0000000000037919 */ /* 0x000e6c0000002100 */
[----:B------:R-:W2:Y:S08]  /*0040*/  LDC.64 R6, c[0x0][0x398] ;  /* 0x0000e600ff067b82 */ /* 0x000eb00000000a00 */
[----:B------:R-:W3:Y:S01]  /*0050*/  S2UR UR5, SR_CTAID.Y ;  /* 0x00000000000579c3 */ /* 0x000ee20000002600 */
[----:B0-----:R0:W4:Y:S07]  /*0060*/  LDG.E.CONSTANT R5, desc[UR6][R8.64] ;  /* 0x0000000608057981 */ /* 0x00112e000c1e9900 */
[----:B------:R-:W1:Y:S01]  /*0070*/  LDC.64 R16, c[0x0][0x3d0] ;  /* 0x0000f400ff107b82 */ /* 0x000e620000000a00 */
[----:B------:R-:W-:Y:S01]  /*0080*/  UMOV UR10, 0x41600000 ;  /* 0x41600000000a7882 */ /* 0x000fe20000000000 */
[----:B------:R-:W1:Y:S01]  /*0090*/  LDCU UR8, c[0x0][0x370] ;  /* 0x00006e00ff0877ac */ /* 0x000e620008000800 */
[----:B--2---:R2:W5:Y:S05]  /*00a0*/  LDG.E.CONSTANT R4, desc[UR6][R6.64] ;  /* 0x0000000606047981 */ /* 0x00456a000c1e9900 */
[----:B------:R-:W2:Y:S01]  /*00b0*/  S2UR UR4, SR_CTAID.Z ;  /* 0x00000000000479c3 */ /* 0x000ea20000002700 */
[----:B0-----:R-:W-:-:S02]  /*00c0*/  MOV R8, UR10 ;  /* 0x0000000a00087c02 */ /* 0x001fc40008000f00 */
[----:B---3--:R-:W-:-:S05]  /*00d0*/  I2FP.F32.U32 R9, UR5 ;  /* 0x0000000500097c45 */ /* 0x008fca0008201000 */
[----:B------:R-:W0:Y:S01]  /*00e0*/  LDC R0, c[0x0][0x360] ;  /* 0x0000d800ff007b82 */ /* 0x000e220000000800 */
[----:B-1----:R-:W-:-:S07]  /*00f0*/  IMAD R16, R16, UR5, R3 ;  /* 0x0000000510107c24 */ /* 0x002fce000f8e0203 */
[----:B------:R-:W1:Y:S01]  /*0100*/  S2UR UR9, SR_CTAID.X ;  /* 0x00000000000979c3 */ /* 0x000e620000002500 */
[----:B--2---:R-:W-:Y:S01]  /*0110*/  IMAD R16, R17, UR4, R16 ;  /* 0x0000000411107c24 */ /* 0x004fe2000f8e0210 */
[----:B----4-:R-:W2:Y:S08]  /*0120*/  MUFU.RCP R2, R5 ;  /* 0x0000000500027308 */ /* 0x010eb00000001000 */
[----:B------:R-:W3:Y:S01]  /*0130*/  FCHK P0, -R8, R5 ;  /* 0x0000000508007302 */ /* 0x000ee20000000100 */
[----:B--2---:R-:W-:-:S04]  /*0140*/  FFMA R11, -R5, R2, 1 ;  /* 0x3f800000050b7423 */ /* 0x004fc80000000102 */
[----:B------:R-:W-:-:S04]  /*0150*/  FFMA R2, R2, R11, R2 ;  /* 0x0000000b02027223 */ /* 0x000fc80000000002 */
[----:B------:R-:W-:-:S04]  /*0160*/  FFMA R7, R2, -14, RZ ;  /* 0xc160000002077823 */ /* 0x000fc800000000ff */
[----:B------:R-:W-:-:S04]  /*0170*/  FFMA R6, -R5, R7, -14 ;  /* 0xc160000005067423 */ /* 0x000fc80000000107 */
[----:B------:R-:W-:Y:S01]  /*0180*/  FFMA R2, R2, R6, R7 ;  /* 0x0000000602027223 */ /* 0x000fe20000000007 */
[----:B01-3--:R-:W-:Y:S06]  /*0190*/  @!P0 BRA `(.L_x_0) ;  /* 0x00000000000c8947 */ /* 0x00bfec0003800000 */
[----:B------:R-:W-:Y:S01]  /*01a0*/  HFMA2 R2, -RZ, RZ, -2.6875, 0 ;  /* 0xc1600000ff027431 */ /* 0x000fe200000001ff */
[----:B------:R-:W-:-:S07]  /*01b0*/  MOV R8, 0x1d0 ;  /* 0x000001d000087802 */ /* 0x000fce0000000f00 */
[----:B-----5:R-:W-:Y:S05]  /*01c0*/  CALL.REL.NOINC `($__internal_1_$__cuda_sm3x_div_rn_noftz_f32_slowpath) ;  /* 0x0000001800887944 */ /* 0x020fea0003c00000 */
.L_x_0:
[----:B------:R-:W0:Y:S01]  /*01d0*/  MUFU.RCP R10, R5 ;  /* 0x00000005000a7308 */ /* 0x000e220000001000 */
[----:B------:R-:W1:Y:S01]  /*01e0*/  LDC.64 R6, c[0x0][0x390] ;  /* 0x0000e400ff067b82 */ /* 0x000e620000000a00 */
[----:B------:R-:W-:Y:S01]  /*01f0*/  UMOV UR5, 0x41700000 ;  /* 0x4170000000057882 */ /* 0x000fe20000000000 */
[----:B-----5:R-:W-:Y:S01]  /*0200*/  FFMA R8, R9, R4, R2 ;  /* 0x0000000409087223 */ /* 0x020fe20000000002 */
[----:B------:R-:W-:-:S04]  /*0210*/  MOV R12, UR5 ;  /* 0x00000005000c7c02 */ /* 0x000fc80008000f00 */
[----:B------:R-:W-:Y:S08]  /*0220*/  FCHK P0, R12, R5 ;  /* 0x000000050c007302 */ /* 0x000ff00000000000 */
[----:B------:R-:W2:Y:S01]  /*0230*/  F2I.TRUNC.NTZ R8, R8 ;  /* 0x0000000800087305 */ /* 0x000ea2000020f100 */
[----:B0-----:R-:W-:-:S04]  /*0240*/  FFMA R11, -R5, R10, 1 ;  /* 0x3f800000050b7423 */ /* 0x001fc8000000010a */
[----:B------:R-:W-:-:S04]  /*0250*/  FFMA R2, R10, R11, R10 ;  /* 0x0000000b0a027223 */ /* 0x000fc8000000000a */
[----:B------:R-:W-:Y:S01]  /*0260*/  FFMA R10, R2, 15, RZ ;  /* 0x41700000020a7823 */ /* 0x000fe200000000ff */
[----:B-1----:R2:W5:Y:S03]  /*0270*/  LDG.E.CONSTANT R7, desc[UR6][R6.64] ;  /* 0x0000000606077981 */ /* 0x002566000c1e9900 */
[----:B------:R-:W-:-:S04]  /*0280*/  FFMA R11, -R5, R10, 15 ;  /* 0x41700000050b7423 */ /* 0x000fc8000000010a */
[----:B------:R-:W-:Y:S01]  /*0290*/  FFMA R2, R2, R11, R10 ;  /* 0x0000000b02027223 */ /* 0x000fe2000000000a */
[----:B--2---:R-:W-:Y:S01]  /*02a0*/  VIMNMX R6, PT, PT, RZ, R8, !PT ;  /* 0x00000008ff067248 */ /* 0x004fe20007fe0100 */
[----:B------:R-:W-:Y:S06]  /*02b0*/  @!P0 BRA `(.L_x_1) ;  /* 0x00000000000c8947 */ /* 0x000fec0003800000 */
[----:B------:R-:W-:Y:S01]  /*02c0*/  IMAD.MOV.U32 R2, RZ, RZ, 0x41700000 ;  /* 0x41700000ff027424 */ /* 0x000fe200078e00ff */
[----:B------:R-:W-:-:S07]  /*02d0*/  MOV R8, 0x2f0 ;  /* 0x000002f000087802 */ /* 0x000fce0000000f00 */
[----:B-----5:R-:W-:Y:S05]  /*02e0*/  CALL.REL.NOINC `($__internal_1_$__cuda_sm3x_div_rn_noftz_f32_slowpath) ;  /* 0x0000001800407944 */ /* 0x020fea0003c00000 */
.L_x_1:
[----:B------:R-:W0:Y:S01]  /*02f0*/  S2R R12, SR_CgaCtaId ;  /* 0x00000000000c7919 */ /* 0x000e220000008800 */
[----:B------:R-:W-:Y:S01]  /*0300*/  MOV R19, 0x400 ;  /* 0x0000040000137802 */ /* 0x000fe20000000f00 */
[----:B------:R-:W-:Y:S01]  /*0310*/  FFMA R2, R9, R4, R2 ;  /* 0x0000000409027223 */ /* 0x000fe20000000002 */
[----:B------:R-:W1:Y:S01]  /*0320*/  LDCU UR5, c[0x0][0x3cc] ;  /* 0x00007980ff0577ac */ /* 0x000e620008000800 */
[----:B------:R-:W-:Y:S01]  /*0330*/  IADD3 R13, PT, PT, R6, UR9, RZ ;  /* 0x00000009060d7c10 */ /* 0x000fe2000fffe0ff */
[----:B------:R-:W-:Y:S01]  /*0340*/  HFMA2 R6, -RZ, RZ, 0, 0 ;  /* 0x00000000ff067431 */ /* 0x000fe200000001ff */
[----:B------:R-:W-:Y:S01]  /*0350*/  IADD3 R5, PT, PT, R19, 0x10, RZ ;  /* 0x0000001013057810 */ /* 0x000fe20007ffe0ff */
[----:B-----5:R-:W-:-:S04]  /*0360*/  FADD R10, R7, R2 ;  /* 0x00000002070a7221 */ /* 0x020fc80000000000 */
[----:B------:R-:W1:Y:S02]  /*0370*/  F2I.TRUNC.NTZ R4, R10 ;  /* 0x0000000a00047305 */ /* 0x000e64000020f100 */
[----:B-1----:R-:W-:-:S04]  /*0380*/  VIMNMX R4, PT, PT, R4, UR5, PT ;  /* 0x0000000504047c48 */ /* 0x002fc8000bfe0100 */
[----:B------:R-:W-:Y:S02]  /*0390*/  ISETP.GE.AND P0, PT, R13, R4, PT ;  /* 0x000000040d00720c */ /* 0x000fe40003f06270 */
[----:B0-----:R-:W-:-:S04]  /*03a0*/  LEA R8, R12, R5, 0x18 ;  /* 0x000000050c087211 */ /* 0x001fc800078ec0ff */
[----:B------:R-:W-:Y:S02]  /*03b0*/  LEA R5, R3, R8, 0x2 ;  /* 0x0000000803057211 */ /* 0x000fe400078e10ff */
[----:B------:R-:W0:Y:S02]  /*03c0*/  LDC.64 R8, c[0x0][0x380] ;  /* 0x0000e000ff087b82 */ /* 0x000e240000000a00 */
[C---:B------:R-:W-:Y:S01]  /*03d0*/  LEA R7, R0.reuse, R5, 0x2 ;  /* 0x0000000500077211 */ /* 0x040fe200078e10ff */
[----:B------:R1:W-:Y:S04]  /*03e0*/  STS [R5], RZ ;  /* 0x000000ff05007388 */ /* 0x0003e80000000800 */
[----:B------:R-:W-:Y:S01]  /*03f0*/  IMAD R2, R0, 0x4, R7 ;  /* 0x0000000400027824 */ /* 0x000fe200078e0207 */
[----:B------:R1:W-:Y:S04]  /*0400*/  STS [R7], RZ ;  /* 0x000000ff07007388 */ /* 0x0003e80000000800 */
[----:B------:R1:W-:Y:S01]  /*0410*/  STS [R2], RZ ;  /* 0x000000ff02007388 */ /* 0x0003e20000000800 */
[----:B0-----:R-:W-:Y:S01]  /*0420*/  IMAD.WIDE R16, R16, 0x4, R8 ;  /* 0x0000000410107825 */ /* 0x001fe200078e0208 */
[----:B------:R-:W-:Y:S01]  /*0430*/  CS2R R8, SRZ ;  /* 0x0000000000087805 */ /* 0x000fe2000001ff00 */
[----:B-1----:R-:W-:Y:S06]  /*0440*/  @P0 BRA `(.L_x_2) ;  /* 0x0000000400e80947 */ /* 0x002fec0003800000 */
[----:B------:R-:W0:Y:S01]  /*0450*/  LDC R8, c[0x0][0x3c8] ;  /* 0x0000f200ff087b82 */ /* 0x000e220000000800 */
[----:B------:R-:W1:Y:S07]  /*0460*/  LDCU UR5, c[0x0][0x3d0] ;  /* 0x00007a00ff0577ac */ /* 0x000e6e0008000800 */
[----:B------:R-:W2:Y:S01]  /*0470*/  LDC R6, c[0x0][0x3d0] ;  /* 0x0000f400ff067b82 */ /* 0x000ea20000000800 */
[----:B0-----:R-:W-:-:S04]  /*0480*/  IMAD R8, R8, UR4, R3 ;  /* 0x0000000408087c24 */ /* 0x001fc8000f8e0203 */
[----:B-1----:R-:W-:-:S07]  /*0490*/  IMAD R15, R13, UR5, R8 ;  /* 0x000000050d0f7c24 */ /* 0x002fce000f8e0208 */
.L_x_7:
[----:B------:R-:W-:Y:S01]  /*04a0*/  ISETP.NE.AND P0, PT, R3, RZ, PT ;  /* 0x000000ff0300720c */ /* 0x000fe20003f05270 */
[----:B------:R-:W-:-:S12]  /*04b0*/  BSSY.RECONVERGENT B0, `(.L_x_3) ;  /* 0x0000056000007945 */ /* 0x000fd80003800200 */
[----:B0-----:R-:W-:Y:S05]  /*04c0*/  @P0 BRA `(.L_x_4) ;  /* 0x0000000400500947 */ /* 0x001fea0003800000 */
[----:B------:R-:W0:Y:S08]  /*04d0*/  LDC.64 R10, c[0x0][0x390] ;  /* 0x0000e400ff0a7b82 */ /* 0x000e300000000a00 */
[----:B------:R-:W1:Y:S08]  /*04e0*/  LDC.64 R18, c[0x0][0x398] ;  /* 0x0000e600ff127b82 */ /* 0x000e700000000a00 */
[----:B------:R-:W3:Y:S01]  /*04f0*/  LDC.64 R8, c[0x0][0x3a0] ;  /* 0x0000e800ff087b82 */ /* 0x000ee20000000a00 */
[----:B0-----:R-:W4:Y:S04]  /*0500*/  LDG.E.CONSTANT R11, desc[UR6][R10.64] ;  /* 0x000000060a0b7981 */ /* 0x001f28000c1e9900 */
[----:B-1----:R-:W5:Y:S04]  /*0510*/  LDG.E.CONSTANT R25, desc[UR6][R18.64] ;  /* 0x0000000612197981 */ /* 0x002f68000c1e9900 */
[----:B---3--:R-:W3:Y:S01]  /*0520*/  LDG.E.CONSTANT R12, desc[UR6][R8.64] ;  /* 0x00000006080c7981 */ /* 0x008ee2000c1e9900 */
[----:B------:R-:W-:Y:S01]  /*0530*/  I2FP.F32.U32 R24, R13 ;  /* 0x0000000d00187245 */ /* 0x000fe20000201000 */
[----:B------:R-:W-:-:S02]  /*0540*/  HFMA2 R21, -RZ, RZ, 0.96630859375, -0.0022525787353515625 ;  /* 0x3bbb989dff157431 */ /* 0x000fc400000001ff */
[----:B------:R-:W-:Y:S02]  /*0550*/  IMAD.MOV.U32 R22, RZ, RZ, 0x437c0000 ;  /* 0x437c0000ff167424 */ /* 0x000fe400078e00ff */
[----:B----4-:R-:W-:-:S04]  /*0560*/  FADD R14, -R11, R24 ;  /* 0x000000180b0e7221 */ /* 0x010fc80000000100 */
[----:B-----5:R-:W-:-:S04]  /*0570*/  FADD R14, -R25, R14 ;  /* 0x0000000e190e7221 */ /* 0x020fc80000000100 */
[----:B---3--:R-:W-:-:S04]  /*0580*/  FMUL R20, R12, R14 ;  /* 0x0000000e0c147220 */ /* 0x008fc80000400000 */
[----:B------:R-:W-:-:S04]  /*0590*/  FFMA.SAT R21, R20, R21, 0.5 ;  /* 0x3f00000014157423 */ /* 0x000fc80000002015 */
[----:B------:R-:W-:-:S04]  /*05a0*/  FFMA.RM R21, R21, R22, 12582913 ;  /* 0x4b40000115157423 */ /* 0x000fc80000004016 */
[C---:B------:R-:W-:Y:S01]  /*05b0*/  FADD R11, R21.reuse, -12583039 ;  /* 0xcb40007f150b7421 */ /* 0x040fe20000000000 */
[----:B------:R-:W-:-:S03]  /*05c0*/  SHF.L.U32 R21, R21, 0x17, RZ ;  /* 0x0000001715157819 */ /* 0x000fc600000006ff */
[----:B------:R-:W-:-:S04]  /*05d0*/  FFMA R11, R20, 1.4426950216293334961, -R11 ;  /* 0x3fb8aa3b140b7823 */ /* 0x000fc8000000080b */
[----:B------:R-:W-:-:S06]  /*05e0*/  FFMA R20, R20, 1.925963033500011079e-08, R11 ;  /* 0x32a5706014147823 */ /* 0x000fcc000000000b */
[----:B------:R-:W0:Y:S02]  /*05f0*/  MUFU.EX2 R20, R20 ;  /* 0x0000001400147308 */ /* 0x000e240000000800 */
[----:B0-----:R-:W-:-:S06]  /*0600*/  FMUL R21, R21, R20 ;  /* 0x0000001415157220 */ /* 0x001fcc0000400000 */
[----:B------:R-:W0:Y:S02]  /*0610*/  F2F.F64.F32 R8, R21 ;  /* 0x0000001500087310 */ /* 0x000e240000201800 */
[----:B0-----:R-:W-:-:S06]  /*0620*/  DADD R8, R8, 1 ;  /* 0x3ff0000008087429 */ /* 0x001fcc0000000000 */
[----:B------:R-:W0:Y:S04]  /*0630*/  MUFU.RCP64H R19, R9 ;  /* 0x0000000900137308 */ /* 0x000e280000001800 */
[----:B------:R-:W-:-:S04]  /*0640*/  IADD3 R18, PT, PT, R9, 0x300402, RZ ;  /* 0x0030040209127810 */ /* 0x000fc80007ffe0ff */
[----:B------:R-:W-:Y:S02]  /*0650*/  FSETP.GEU.AND P0, PT, |R18|, 5.8789094863358348022e-39, PT ;  /* 0x004004021200780b */ /* 0x000fe40003f0e200 */
[----:B0-----:R-:W-:-:S08]  /*0660*/  DFMA R10, -R8, R18, 1 ;  /* 0x3ff00000080a742b */ /* 0x001fd00000000112 */
[----:B------:R-:W-:-:S08]  /*0670*/  DFMA R10, R10, R10, R10 ;  /* 0x0000000a0a0a722b */ /* 0x000fd0000000000a */
[----:B------:R-:W-:-:S08]  /*0680*/  DFMA R10, R18, R10, R18 ;  /* 0x0000000a120a722b */ /* 0x000fd00000000012 */
[----:B------:R-:W-:-:S08]  /*0690*/  DFMA R26, -R8, R10, 1 ;  /* 0x3ff00000081a742b */ /* 0x000fd0000000010a */
[----:B------:R-:W-:Y:S01]  /*06a0*/  DFMA R26, R10, R26, R10 ;  /* 0x0000001a0a1a722b */ /* 0x000fe2000000000a */
[----:B------:R-:W-:Y:S10]  /*06b0*/  @P0 BRA `(.L_x_5) ;  /* 0x0000000000180947 */ /* 0x000ff40003800000 */
[----:B------:R-:W-:Y:S02]  /*06c0*/  LOP3.LUT R18, R9, 0x7fffffff, RZ, 0xc0, !PT ;  /* 0x7fffffff09127812 */ /* 0x000fe400078ec0ff */
[----:B------:R-:W-:Y:S02]  /*06d0*/  MOV R22, 0x700 ;  /* 0x0000070000167802 */ /* 0x000fe40000000f00 */
[----:B------:R-:W-:-:S07]  /*06e0*/  IADD3 R18, PT, PT, R18, -0x100000, RZ ;  /* 0xfff0000012127810 */ /* 0x000fce0007ffe0ff */
[----:B--2---:R-:W-:Y:S05]  /*06f0*/  CALL.REL.NOINC `($__internal_0_$__cuda_sm20_dblrcp_rn_slowpath_v3) ;  /* 0x0000001000947944 */ /* 0x004fea0003c00000 */
[----:B------:R-:W-:Y:S01]  /*0700*/  IMAD.MOV.U32 R26, RZ, RZ, R18 ;  /* 0x000000ffff1a7224 */ /* 0x000fe200078e0012 */
[----:B------:R-:W-:-:S07]  /*0710*/  MOV R27, R19 ;  /* 0x00000013001b7202 */ /* 0x000fce0000000f00 */
.L_x_5:
[----:B------:R-:W-:Y:S01]  /*0720*/  FADD R25, -R25, R24 ;  /* 0x0000001819197221 */ /* 0x000fe20000000100 */
[----:B------:R-:W-:Y:S01]  /*0730*/  MOV R9, 0x3bbb989d ;  /* 0x3bbb989d00097802 */ /* 0x000fe20000000f00 */
[----:B------:R-:W0:Y:S01]  /*0740*/  F2F.F32.F64 R24, R26 ;  /* 0x0000001a00187310 */ /* 0x000e220000301000 */
[----:B------:R-:W-:Y:S01]  /*0750*/  MOV R10, 0x437c0000 ;  /* 0x437c0000000a7802 */ /* 0x000fe20000000f00 */
[----:B------:R-:W-:-:S04]  /*0760*/  FMUL R8, R12, R25 ;  /* 0x000000190c087220 */ /* 0x000fc80000400000 */
[----:B------:R-:W-:-:S04]  /*0770*/  FFMA.SAT R9, R8, R9, 0.5 ;  /* 0x3f00000008097423 */ /* 0x000fc80000002009 */
[----:B------:R-:W-:-:S04]  /*0780*/  FFMA.RM R9, R9, R10, 12582913 ;  /* 0x4b40000109097423 */ /* 0x000fc8000000400a */
[C---:B------:R-:W-:Y:S01]  /*0790*/  FADD R11, R9.reuse, -12583039 ;  /* 0xcb40007f090b7421 */ /* 0x040fe20000000000 */
[----:B------:R-:W-:-:S03]  /*07a0*/  IMAD.SHL.U32 R9, R9, 0x800000, RZ ;  /* 0x0080000009097824 */ /* 0x000fc600078e00ff */
[----:B------:R-:W-:-:S04]  /*07b0*/  FFMA R11, R8, 1.4426950216293334961, -R11 ;  /* 0x3fb8aa3b080b7823 */ /* 0x000fc8000000080b */
[----:B------:R-:W-:Y:S02]  /*07c0*/  FFMA R22, R8, 1.925963033500011079e-08, R11 ;  /* 0x32a5706008167823 */ /* 0x000fe4000000000b */
[----:B0-----:R-:W0:Y:S08]  /*07d0*/  F2F.F64.F32 R10, R24 ;  /* 0x00000018000a7310 */ /* 0x001e300000201800 */
[----:B------:R-:W1:Y:S02]  /*07e0*/  MUFU.EX2 R22, R22 ;  /* 0x0000001600167308 */ /* 0x000e640000000800 */
[----:B-1----:R-:W-:Y:S01]  /*07f0*/  FMUL R28, R9, R22 ;  /* 0x00000016091c7220 */ /* 0x002fe20000400000 */
[----:B0-----:R-:W-:-:S05]  /*0800*/  DADD R22, -R10, 1 ;  /* 0x3ff000000a167429 */ /* 0x001fca0000000100 */
[----:B------:R-:W0:Y:S03]  /*0810*/  F2F.F64.F32 R8, R28 ;  /* 0x0000001c00087310 */ /* 0x000e260000201800 */
[----:B------:R-:W-:Y:S02]  /*0820*/  DMUL R22, R10, R22 ;  /* 0x000000160a167228 */ /* 0x000fe40000000000 */
[----:B0-----:R-:W-:-:S08]  /*0830*/  DADD R8, R8, 1 ;  /* 0x3ff0000008087429 */ /* 0x001fd00000000000 */
[----:B------:R0:W1:Y:S08]  /*0840*/  F2F.F32.F64 R23, R22 ;  /* 0x0000001600177310 */ /* 0x0000700000301000 */
[----:B------:R-:W3:Y:S01]  /*0850*/  MUFU.RCP64H R21, R9 ;  /* 0x0000000900157308 */ /* 0x000ee20000001800 */
[----:B------:R-:W-:-:S04]  /*0860*/  IADD3 R20, PT, PT, R9, 0x300402, RZ ;  /* 0x0030040209147810 */ /* 0x000fc80007ffe0ff */
[----:B------:R-:W-:Y:S02]  /*0870*/  FSETP.GEU.AND P0, PT, |R20|, 5.8789094863358348022e-39, PT ;  /* 0x004004021400780b */ /* 0x000fe40003f0e200 */
[----:B---3--:R-:W-:-:S08]  /*0880*/  DFMA R18, -R8, R20, 1 ;  /* 0x3ff000000812742b */ /* 0x008fd00000000114 */
[----:B------:R-:W-:-:S08]  /*0890*/  DFMA R18, R18, R18, R18 ;  /* 0x000000121212722b */ /* 0x000fd00000000012 */
[----:B------:R-:W-:-:S08]  /*08a0*/  DFMA R18, R20, R18, R20 ;  /* 0x000000121412722b */ /* 0x000fd00000000014 */
[----:B------:R-:W-:-:S08]  /*08b0*/  DFMA R10, -R8, R18, 1 ;  /* 0x3ff00000080a742b */ /* 0x000fd00000000112 */
[----:B------:R-:W-:Y:S01]  /*08c0*/  DFMA R18, R18, R10, R18 ;  /* 0x0000000a1212722b */ /* 0x000fe20000000012 */
[----:B01----:R-:W-:Y:S10]  /*08d0*/  @P0 BRA `(.L_x_6) ;  /* 0x0000000000100947 */ /* 0x003ff40003800000 */
[----:B------:R-:W-:Y:S02]  /*08e0*/  LOP3.LUT R18, R9, 0x7fffffff, RZ, 0xc0, !PT ;  /* 0x7fffffff09127812 */ /* 0x000fe400078ec0ff */
[----:B------:R-:W-:Y:S02]  /*08f0*/  MOV R22, 0x920 ;  /* 0x0000092000167802 */ /* 0x000fe40000000f00 */
[----:B------:R-:W-:-:S07]  /*0900*/  IADD3 R18, PT, PT, R18, -0x100000, RZ ;  /* 0xfff0000012127810 */ /* 0x000fce0007ffe0ff */
[----:B--2---:R-:W-:Y:S05]  /*0910*/  CALL.REL.NOINC `($__internal_0_$__cuda_sm20_dblrcp_rn_slowpath_v3) ;  /* 0x00000010000c7944 */ /* 0x004fea0003c00000 */
.L_x_6:
[----:B------:R-:W0:Y:S01]  /*0920*/  F2F.F32.F64 R19, R18 ;  /* 0x0000001200137310 */ /* 0x000e220000301000 */
[----:B------:R-:W1:Y:S01]  /*0930*/  S2UR UR5, SR_CgaCtaId ;  /* 0x00000000000579c3 */ /* 0x000e620000008800 */
[----:B------:R-:W-:-:S06]  /*0940*/  UMOV UR4, 0x400 ;  /* 0x0000040000047882 */ /* 0x000fcc0000000000 */
[----:B0-----:R-:W0:Y:S01]  /*0950*/  F2F.F64.F32 R10, R19 ;  /* 0x00000013000a7310 */ /* 0x001e220000201800 */
[----:B-1----:R-:W-:Y:S01]  /*0960*/  ULEA UR4, UR5, UR4, 0x18 ;  /* 0x0000000405047291 */ /* 0x002fe2000f8ec0ff */
[----:B0-----:R-:W-:-:S08]  /*0970*/  DADD R8, -R10, 1 ;  /* 0x3ff000000a087429 */ /* 0x001fd00000000100 */
[----:B------:R-:W-:Y:S01]  /*0980*/  DMUL R20, R10, R8 ;  /* 0x000000080a147228 */ /* 0x000fe20000000000 */
[----:B------:R-:W-:Y:S01]  /*0990*/  FADD R8, R24, -R19 ;  /* 0x8000001318087221 */ /* 0x000fe20000000000 */
[----:B------:R-:W-:-:S08]  /*09a0*/  FMUL R9, R12, R23 ;  /* 0x000000170c097220 */ /* 0x000fd00000400000 */
[----:B------:R-:W0:Y:S02]  /*09b0*/  F2F.F32.F64 R20, R20 ;  /* 0x0000001400147310 */ /* 0x000e240000301000 */
[----:B0-----:R-:W-:Y:S01]  /*09c0*/  FMUL R11, R25, R20 ;  /* 0x00000014190b7220 */ /* 0x001fe20000400000 */
[----:B------:R-:W-:-:S03]  /*09d0*/  FADD R25, -R23, R20 ;  /* 0x0000001417197221 */ /* 0x000fc60000000100 */
[----:B------:R-:W-:Y:S01]  /*09e0*/  FFMA R11, R14, R23, -R11 ;  /* 0x000000170e0b7223 */ /* 0x000fe2000000080b */
[----:B------:R-:W-:-:S05]  /*09f0*/  FMUL R10, R12, R25 ;  /* 0x000000190c0a7220 */ /* 0x000fca0000400000 */
[----:B------:R0:W-:Y:S02]  /*0a00*/  STS.128 [UR4], R8 ;  /* 0x00000008ff007988 */ /* 0x0001e40008000c04 */
.L_x_4:
[----:B------:R-:W-:Y:S05]  /*0a10*/  BSYNC.RECONVERGENT B0 ;  /* 0x0000000000007941 */ /* 0x000fea0003800200 */
.L_x_3:
[----:B------:R-:W1:Y:S01]  /*0a20*/  LDC.64 R20, c[0x0][0x388] ;  /* 0x0000e200ff147b82 */ /* 0x000e620000000a00 */
[----:B------:R-:W3:Y:S01]  /*0a30*/  LDG.E.CONSTANT R23, desc[UR6][R16.64] ;  /* 0x0000000610177981 */ /* 0x000ee2000c1e9900 */
[----:B------:R-:W4:Y:S01]  /*0a40*/  S2R R12, SR_CgaCtaId ;  /* 0x00000000000c7919 */ /* 0x000f220000008800 */
[----:B------:R-:W-:-:S05]  /*0a50*/  MOV R19, 0x400 ;  /* 0x0000040000137802 */ /* 0x000fca0000000f00 */
[----:B0-----:R-:W0:Y:S08]  /*0a60*/  LDC.64 R10, c[0x0][0x3a8] ;  /* 0x0000ea00ff0a7b82 */ /* 0x001e300000000a00 */
[----:B------:R-:W-:Y:S01]  /*0a70*/  BAR.SYNC.DEFER_BLOCKING 0x0 ;  /* 0x0000000000007b1d */ /* 0x000fe20000010000 */
[----:B-1----:R-:W-:-:S05]  /*0a80*/  IMAD.WIDE R20, R15, 0x4, R20 ;  /* 0x000000040f147825 */ /* 0x002fca00078e0214 */
[----:B------:R-:W5:Y:S01]  /*0a90*/  LDG.E.CONSTANT R14, desc[UR6][R20.64] ;  /* 0x00000006140e7981 */ /* 0x000f62000c1e9900 */
[----:B------:R-:W-:Y:S01]  /*0aa0*/  IADD3 R13, PT, PT, R13, UR8, RZ ;  /* 0x000000080d0d7c10 */ /* 0x000fe2000fffe0ff */
[----:B0-----:R-:W-:Y:S02]  /*0ab0*/  IMAD.WIDE R10, R15, 0x4, R10 ;  /* 0x000000040f0a7825 */ /* 0x001fe400078e020a */
[----:B------:R-:W-:Y:S01]  /*0ac0*/  LDS R25, [R5] ;  /* 0x0000000005197984 */ /* 0x000fe20000000800 */
[----:B----4-:R-:W-:-:S05]  /*0ad0*/  LEA R18, R12, R19, 0x18 ;  /* 0x000000130c127211 */ /* 0x010fca00078ec0ff */
[----:B------:R-:W3:Y:S01]  /*0ae0*/  LDS.64 R8, [R18] ;  /* 0x0000000012087984 */ /* 0x000ee20000000a00 */
[----:B------:R-:W-:Y:S01]  /*0af0*/  ISETP.GE.AND P0, PT, R13, R4, PT ;  /* 0x000000040d00720c */ /* 0x000fe20003f06270 */
[----:B--2---:R-:W-:Y:S02]  /*0b00*/  IMAD R15, R6, UR8, R15 ;  /* 0x00000008060f7c24 */ /* 0x004fe4000f8e020f */
[----:B---3--:R-:W-:-:S05]  /*0b10*/  FMUL R23, R23, R8 ;  /* 0x0000000817177220 */ /* 0x008fca0000400000 */
[----:B------:R-:W-:Y:S01]  /*0b20*/  REDG.E.ADD.F32.FTZ.RN.STRONG.GPU desc[UR6][R10.64], R23 ;  /* 0x000000170a0079a6 */ /* 0x000fe2000c12f306 */
[----:B-----5:R-:W-:-:S05]  /*0b30*/  FFMA R9, R14, R9, R25 ;  /* 0x000000090e097223 */ /* 0x020fca0000000019 */
[----:B------:R-:W-:Y:S04]  /*0b40*/  STS [R5], R9 ;  /* 0x0000000905007388 */ /* 0x000fe80000000800 */
[----:B------:R-:W-:Y:S04]  /*0b50*/  LDS R21, [R18+0x8] ;  /* 0x0000080012157984 */ /* 0x000fe80000000800 */
[----:B------:R-:W0:Y:S02]  /*0b60*/  LDS R25, [R7] ;  /* 0x0000000007197984 */ /* 0x000e240000000800 */
[----:B0-----:R-:W-:-:S05]  /*0b70*/  FFMA R8, R14, R21, R25 ;  /* 0x000000150e087223 */ /* 0x001fca0000000019 */
[----:B------:R-:W-:Y:S04]  /*0b80*/  STS [R7], R8 ;  /* 0x0000000807007388 */ /* 0x000fe80000000800 */
[----:B------:R-:W-:Y:S04]  /*0b90*/  LDS R21, [R18+0xc] ;  /* 0x00000c0012157984 */ /* 0x000fe80000000800 */
[----:B------:R-:W0:Y:S02]  /*0ba0*/  LDS R25, [R2] ;  /* 0x0000000002197984 */ /* 0x000e240000000800 */
[----:B0-----:R-:W-:-:S05]  /*0bb0*/  FFMA R21, R14, R21, R25 ;  /* 0x000000150e157223 */ /* 0x001fca0000000019 */
[----:B------:R0:W-:Y:S01]  /*0bc0*/  STS [R2], R21 ;  /* 0x0000001502007388 */ /* 0x0001e20000000800 */
[----:B------:R-:W-:Y:S05]  /*0bd0*/  @!P0 BRA `(.L_x_7) ;  /* 0xfffffff800308947 */ /* 0x000fea000383ffff */
[----:B------:R-:W-:-:S07]  /*0be0*/  IMAD.MOV.U32 R6, RZ, RZ, R21 ;  /* 0x000000ffff067224 */ /* 0x000fce00078e0015 */
.L_x_2:
[----:B------:R-:W2:Y:S01]  /*0bf0*/  LDG.E.CONSTANT R17, desc[UR6][R16.64] ;  /* 0x0000000610117981 */ /* 0x000ea2000c1e9900 */
[----:B------:R-:W-:Y:S01]  /*0c00*/  ISETP.GE.U32.AND P0, PT, R0, 0x400, PT ;  /* 0x000004000000780c */ /* 0x000fe20003f06070 */
[C---:B--2---:R-:W-:Y:S01]  /*0c10*/  FMUL R4, R17.reuse, R9 ;  /* 0x0000000911047220 */ /* 0x044fe20000400000 */
[C---:B------:R-:W-:Y:S01]  /*0c20*/  FMUL R8, R17.reuse, R8 ;  /* 0x0000000811087220 */ /* 0x040fe20000400000 */
[----:B------:R-:W-:-:S03]  /*0c30*/  FMUL R9, R17, R6 ;  /* 0x0000000611097220 */ /* 0x000fc60000400000 */
[----:B------:R1:W-:Y:S04]  /*0c40*/  STS [R5], R4 ;  /* 0x0000000405007388 */ /* 0x0003e80000000800 */
[----:B------:R1:W-:Y:S04]  /*0c50*/  STS [R7], R8 ;  /* 0x0000000807007388 */ /* 0x0003e80000000800 */
[----:B------:R1:W-:Y:S01]  /*0c60*/  STS [R2], R9 ;  /* 0x0000000902007388 */ /* 0x0003e20000000800 */
[----:B------:R-:W-:Y:S05]  /*0c70*/  @!P0 BRA `(.L_x_8) ;  /* 0x0000000000488947 */ /* 0x000fea0003800000 */
[----:B------:R-:W-:Y:S01]  /*0c80*/  ISETP.GT.U32.AND P0, PT, R3, 0x1ff, PT ;  /* 0x000001ff0300780c */ /* 0x000fe20003f04070 */
[----:B------:R-:W-:-:S12]  /*0c90*/  BSSY.RECONVERGENT B0, `(.L_x_9) ;  /* 0x000000e000007945 */ /* 0x000fd80003800200 */
[----:B------:R-:W-:Y:S05]  /*0ca0*/  @P0 BRA `(.L_x_10) ;  /* 0x0000000000300947 */ /* 0x000fea0003800000 */
[----:B-1----:R-:W-:Y:S04]  /*0cb0*/  LDS R4, [R5+0x800] ;  /* 0x0008000005047984 */ /* 0x002fe80000000800 */
[----:B------:R-:W1:Y:S02]  /*0cc0*/  LDS R9, [R5] ;  /* 0x0000000005097984 */ /* 0x000e640000000800 */
[----:B-1----:R-:W-:-:S05]  /*0cd0*/  FADD R4, R4, R9 ;  /* 0x0000000904047221 */ /* 0x002fca0000000000 */
[----:B------:R-:W-:Y:S04]  /*0ce0*/  STS [R5], R4 ;  /* 0x0000000405007388 */ /* 0x000fe80000000800 */
[----:B------:R-:W-:Y:S04]  /*0cf0*/  LDS R6, [R5+0x1800] ;  /* 0x0018000005067984 */ /* 0x000fe80000000800 */
[----:B------:R-:W1:Y:S02]  /*0d00*/  LDS R9, [R5+0x1000] ;  /* 0x0010000005097984 */ /* 0x000e640000000800 */
[----:B-1----:R-:W-:-:S05]  /*0d10*/  FADD R6, R6, R9 ;  /* 0x0000000906067221 */ /* 0x002fca0000000000 */
[----:B------:R-:W-:Y:S04]  /*0d20*/  STS [R5+0x1000], R6 ;  /* 0x0010000605007388 */ /* 0x000fe80000000800 */
[----:B------:R-:W-:Y:S04]  /*0d30*/  LDS R8, [R5+0x2800] ;  /* 0x0028000005087984 */ /* 0x000fe80000000800 */
[----:B------:R-:W1:Y:S02]  /*0d40*/  LDS R9, [R5+0x2000] ;  /* 0x0020000005097984 */ /* 0x000e640000000800 */
[----:B-1----:R-:W-:-:S05]  /*0d50*/  FADD R8, R8, R9 ;  /* 0x0000000908087221 */ /* 0x002fca0000000000 */
[----:B------:R2:W-:Y:S02]  /*0d60*/  STS [R5+0x2000], R8 ;  /* 0x0020000805007388 */ /* 0x0005e40000000800 */
.L_x_10:
[----:B------:R-:W-:Y:S05]  /*0d70*/  BSYNC.RECONVERGENT B0 ;  /* 0x0000000000007941 */ /* 0x000fea0003800200 */
.L_x_9:
[----:B------:R-:W-:Y:S06]  /*0d80*/  BAR.SYNC.DEFER_BLOCKING 0x0 ;  /* 0x0000000000007b1d */ /* 0x000fec0000010000 */
[----:B------:R-:W-:Y:S05]  /*0d90*/  BRA `(.L_x_11) ;  /* 0x0000000000087947 */ /* 0x000fea0003800000 */
.L_x_8:
[----:B------:R-:W-:-:S13]  /*0da0*/  ISETP.GE.U32.AND P0, PT, R0, 0x200, PT ;  /* 0x000002000000780c */ /* 0x000fda0003f06070 */
[----:B------:R-:W-:Y:S05]  /*0db0*/  @!P0 BRA `(.L_x_12) ;  /* 0x0000000000508947 */ /* 0x000fea0003800000 */
.L_x_11:
[----:B-1----:R-:W-:Y:S01]  /*0dc0*/  IADD3 R9, PT, PT, R3, 0x100, RZ ;  /* 0x0000010003097810 */ /* 0x002fe20007ffe0ff */
[----:B------:R-:W-:Y:S03]  /*0dd0*/  BSSY.RECONVERGENT B0, `(.L_x_13) ;  /* 0x0000010000007945 */ /* 0x000fe60003800200 */
[----:B------:R-:W-:-:S04]  /*0de0*/  ISETP.GE.U32.AND P0, PT, R9, R0, PT ;  /* 0x000000000900720c */ /* 0x000fc80003f06070 */
[----:B------:R-:W-:-:S13]  /*0df0*/  ISETP.GT.U32.OR P0, PT, R3, 0xff, P0 ;  /* 0x000000ff0300780c */ /* 0x000fda0000704470 */
[----:B------:R-:W-:Y:S05]  /*0e00*/  @P0 BRA `(.L_x_14) ;  /* 0x0000000000300947 */ /* 0x000fea0003800000 */
[----:B------:R-:W-:Y:S04]  /*0e10*/  LDS R4, [R5+0x400] ;  /* 0x0004000005047984 */ /* 0x000fe80000000800 */
[----:B------:R-:W1:Y:S02]  /*0e20*/  LDS R9, [R5] ;  /* 0x0000000005097984 */ /* 0x000e640000000800 */
[----:B-1----:R-:W-:-:S05]  /*0e30*/  FADD R4, R4, R9 ;  /* 0x0000000904047221 */ /* 0x002fca0000000000 */
[----:B------:R-:W-:Y:S04]  /*0e40*/  STS [R5], R4 ;  /* 0x0000000405007388 */ /* 0x000fe80000000800 */
[----:B------:R-:W-:Y:S04]  /*0e50*/  LDS R6, [R7+0x400] ;  /* 0x0004000007067984 */ /* 0x000fe80000000800 */
[----:B------:R-:W1:Y:S02]  /*0e60*/  LDS R9, [R7] ;  /* 0x0000000007097984 */ /* 0x000e640000000800 */
[----:B-1----:R-:W-:-:S05]  /*0e70*/  FADD R6, R6, R9 ;  /* 0x0000000906067221 */ /* 0x002fca0000000000 */
[----:B------:R-:W-:Y:S04]  /*0e80*/  STS [R7], R6 ;  /* 0x0000000607007388 */ /* 0x000fe80000000800 */
[----:B--2---:R-:W-:Y:S04]  /*0e90*/  LDS R8, [R2+0x400] ;  /* 0x0004000002087984 */ /* 0x004fe80000000800 */
[----:B------:R-:W1:Y:S02]  /*0ea0*/  LDS R9, [R2] ;  /* 0x0000000002097984 */ /* 0x000e640000000800 */
[----:B-1----:R-:W-:-:S05]  /*0eb0*/  FADD R9, R8, R9 ;  /* 0x0000000908097221 */ /* 0x002fca0000000000 */
[----:B------:R1:W-:Y:S02]  /*0ec0*/  STS [R2], R9 ;  /* 0x0000000902007388 */ /* 0x0003e40000000800 */
.L_x_14:
[----:B------:R-:W-:Y:S05]  /*0ed0*/  BSYNC.RECONVERGENT B0 ;  /* 0x0000000000007941 */ /* 0x000fea0003800200 */
.L_x_13:
[----:B------:R-:W-:Y:S06]  /*0ee0*/  BAR.SYNC.DEFER_BLOCKING 0x0 ;  /* 0x0000000000007b1d */ /* 0x000fec0000010000 */
[----:B------:R-:W-:Y:S05]  /*0ef0*/  BRA `(.L_x_15) ;  /* 0x0000000000087947 */ /* 0x000fea0003800000 */
.L_x_12:
[----:B------:R-:W-:-:S13]  /*0f00*/  ISETP.GE.U32.AND P0, PT, R0, 0x100, PT ;  /* 0x000001000000780c */ /* 0x000fda0003f06070 */
[----:B------:R-:W-:Y:S05]  /*0f10*/  @!P0 BRA `(.L_x_16) ;  /* 0x0000000000508947 */ /* 0x000fea0003800000 */
.L_x_15:
        /* <DEDUP_REMOVED lines=17> */
.L_x_18:
[----:B------:R-:W-:Y:S05]  /*1030*/  BSYNC.RECONVERGENT B0 ;  /* 0x0000000000007941 */ /* 0x000fea0003800200 */
.L_x_17:
[----:B------:R-:W-:Y:S06]  /*1040*/  BAR.SYNC.DEFER_BLOCKING 0x0 ;  /* 0x0000000000007b1d */ /* 0x000fec0000010000 */
[----:B------:R-:W-:Y:S05]  /*1050*/  BRA `(.L_x_19) ;  /* 0x0000000000087947 */ /* 0x000fea0003800000 */
.L_x_16:
[----:B------:R-:W-:-:S13]  /*1060*/  ISETP.GE.U32.AND P0, PT, R0, 0x80, PT ;  /* 0x000000800000780c */ /* 0x000fda0003f06070 */
[----:B------:R-:W-:Y:S05]  /*1070*/  @!P0 BRA `(.L_x_20) ;  /* 0x0000000000508947 */ /* 0x000fea0003800000 */
.L_x_19:
        /* <DEDUP_REMOVED lines=17> */
.L_x_22:
[----:B------:R-:W-:Y:S05]  /*1190*/  BSYNC.RECONVERGENT B0 ;  /* 0x0000000000007941 */ /* 0x000fea0003800200 */
.L_x_21:
[----:B------:R-:W-:Y:S06]  /*11a0*/  BAR.SYNC.DEFER_BLOCKING 0x0 ;  /* 0x0000000000007b1d */ /* 0x000fec0000010000 */
[----:B------:R-:W-:Y:S05]  /*11b0*/  BRA `(.L_x_23) ;  /* 0x0000000000087947 */ /* 0x000fea0003800000 */
.L_x_20:
[----:B------:R-:W-:-:S13]  /*11c0*/  ISETP.GE.U32.AND P0, PT, R0, 0x40, PT ;  /* 0x000000400000780c */ /* 0x000fda0003f06070 */
[----:B------:R-:W-:Y:S05]  /*11d0*/  @!P0 BRA `(.L_x_24) ;  /* 0x00000000004c8947 */ /* 0x000fea0003800000 */
.L_x_23:
[----:B-1----:R-:W-:Y:S01]  /*11e0*/  VIADD R9, R3, 0x20 ;  /* 0x0000002003097836 */ /* 0x002fe20000000000 */
[----:B------:R-:W-:Y:S04]  /*11f0*/  BSSY.RECONVERGENT B0, `(.L_x_25) ;  /* 0x0000010000007945 */ /* 0x000fe80003800200 */
        /* <DEDUP_REMOVED lines=15> */
.L_x_26:
[----:B------:R-:W-:Y:S05]  /*12f0*/  BSYNC.RECONVERGENT B0 ;  /* 0x0000000000007941 */ /* 0x000fea0003800200 */
.L_x_25:
[----:B------:R-:W-:Y:S06]  /*1300*/  BAR.SYNC.DEFER_BLOCKING 0x0 ;  /* 0x0000000000007b1d */ /* 0x000fec0000010000 */
.L_x_24:
[----:B01----:R-:W-:-:S04]  /*1310*/  MOV R2, 0xffffffff ;  /* 0xffffffff00027802 */ /* 0x003fc80000000f00 */
[----:B------:R-:W-:-:S04]  /*1320*/  VIADDMNMX.U32 R2, R3, R2, 0x2, PT ;  /* 0x0000000203027446 */ /* 0x000fc80003800002 */
[----:B------:R-:W-:-:S04]  /*1330*/  SHF.L.U32 R2, R2, 0x2, RZ ;  /* 0x0000000202027819 */ /* 0x000fc800000006ff */
[----:B------:R-:W2:Y:S02]  /*1340*/  LDC R4, c[0x2][R2] ;  /* 0x0080000002047b82 */ /* 0x000ea40000000800 */
[----:B--2---:R-:W-:-:S04]  /*1350*/  SHF.R.S32.HI R5, RZ, 0x1f, R4 ;  /* 0x0000001fff057819 */ /* 0x004fc80000011404 */
.L_x_40:
[----:B------:R-:W-:Y:S05]  /*1360*/  BRX R4 -0x1370                                                                        (*"BRANCH_TARGETS .L_x_41,.L_x_42,.L_x_43"*) ;  /* 0xffffffec04247949 */ /* 0x000fea000383ffff */
.L_x_43:
[----:B------:R-:W-:-:S13]  /*1370*/  ISETP.NE.AND P0, PT, R3, RZ, PT ;  /* 0x000000ff0300720c */ /* 0x000fda0003f05270 */
[----:B------:R-:W-:Y:S05]  /*1380*/  @P0 EXIT ;  /* 0x000000000000094d */ /* 0x000fea0003800000 */
[----:B------:R-:W-:Y:S01]  /*1390*/  LEA R0, R12, R19, 0x18 ;  /* 0x000000130c007211 */ /* 0x000fe200078ec0ff */
[----:B------:R-:W0:Y:S04]  /*13a0*/  LDC.64 R2, c[0x0][0x3b0] ;  /* 0x0000ec00ff027b82 */ /* 0x000e280000000a00 */
[----:B------:R-:W1:Y:S04]  /*13b0*/  LDS.128 R12, [R0+0x10] ;  /* 0x00001000000c7984 */ /* 0x000e680000000c00 */
[----:B------:R-:W2:Y:S04]  /*13c0*/  LDS.128 R16, [R0+0x20] ;  /* 0x0000200000107984 */ /* 0x000ea80000000c00 */
[----:B------:R-:W3:Y:S04]  /*13d0*/  LDS.128 R8, [R0+0x30] ;  /* 0x0000300000087984 */ /* 0x000ee80000000c00 */
[----:B------:R-:W4:Y:S01]  /*13e0*/  LDS.128 R4, [R0+0x40] ;  /* 0x0000400000047984 */ /* 0x000f220000000c00 */
[----:B-1----:R-:W-:-:S04]  /*13f0*/  FADD R13, R13, R14 ;  /* 0x0000000e0d0d7221 */ /* 0x002fc80000000000 */
[----:B------:R-:W-:Y:S01]  /*1400*/  FADD R12, R12, R13 ;  /* 0x0000000d0c0c7221 */ /* 0x000fe20000000000 */
[----:B--2---:R-:W-:Y:S01]  /*1410*/  FADD R15, R15, R16 ;  /* 0x000000100f0f7221 */ /* 0x004fe20000000000 */
[----:B------:R-:W-:Y:S01]  /*1420*/  FADD R17, R17, R18 ;  /* 0x0000001211117221 */ /* 0x000fe20000000000 */
[----:B---3--:R-:W-:Y:S02]  /*1430*/  FADD R19, R19, R8 ;  /* 0x0000000813137221 */ /* 0x008fe40000000000 */
[----:B------:R-:W-:Y:S01]  /*1440*/  FADD R12, R12, R15 ;  /* 0x0000000f0c0c7221 */ /* 0x000fe20000000000 */
[----:B------:R-:W-:Y:S01]  /*1450*/  FADD R9, R9, R10 ;  /* 0x0000000a09097221 */ /* 0x000fe20000000000 */
[----:B----4-:R-:W-:Y:S02]  /*1460*/  FADD R4, R11, R4 ;  /* 0x000000040b047221 */ /* 0x010fe40000000000 */
[----:B------:R-:W-:Y:S01]  /*1470*/  FADD R12, R12, R17 ;  /* 0x000000110c0c7221 */ /* 0x000fe20000000000 */
[----:B------:R-:W-:-:S03]  /*1480*/  FADD R5, R5, R6 ;  /* 0x0000000605057221 */ /* 0x000fc60000000000 */
[----:B------:R-:W-:-:S04]  /*1490*/  FADD R12, R12, R19 ;  /* 0x000000130c0c7221 */ /* 0x000fc80000000000 */
[----:B------:R-:W-:-:S04]  /*14a0*/  FADD R9, R12, R9 ;  /* 0x000000090c097221 */ /* 0x000fc80000000000 */
[----:B------:R-:W-:-:S04]  /*14b0*/  FADD R4, R9, R4 ;  /* 0x0000000409047221 */ /* 0x000fc80000000000 */
[----:B------:R-:W-:-:S04]  /*14c0*/  FADD R4, R4, R5 ;  /* 0x0000000504047221 */ /* 0x000fc80000000000 */
[----:B------:R-:W-:-:S05]  /*14d0*/  FADD R7, R7, R4 ;  /* 0x0000000407077221 */ /* 0x000fca0000000000 */
[----:B0-----:R-:W-:Y:S04]  /*14e0*/  REDG.E.ADD.F32.FTZ.RN.STRONG.GPU desc[UR6][R2.64], R7 ;  /* 0x00000007020079a6 */ /* 0x001fe8000c12f306 */
[----:B------:R-:W-:Y:S01]  /*14f0*/  STS [R0+0x10], R7 ;  /* 0x0000100700007388 */ /* 0x000fe20000000800 */
[----:B------:R-:W-:Y:S05]  /*1500*/  EXIT ;  /* 0x000000000000794d */ /* 0x000fea0003800000 */
.L_x_41:
[----:B------:R-:W-:-:S04]  /*1510*/  IADD3 R19, PT, PT, R19, 0x10, RZ ;  /* 0x0000001013137810 */ /* 0x000fc80007ffe0ff */
[----:B------:R-:W-:-:S05]  /*1520*/  LEA R19, R12, R19, 0x18 ;  /* 0x000000130c137211 */ /* 0x000fca00078ec0ff */
[----:B------:R-:W-:-:S05]  /*1530*/  IMAD R0, R0, 0x4, R19 ;  /* 0x0000000400007824 */ /* 0x000fca00078e0213 */
[----:B------:R-:W-:Y:S04]  /*1540*/  LDS R6, [R0+0x4] ;  /* 0x0000040000067984 */ /* 0x000fe80000000800 */
[----:B------:R-:W0:Y:S04]  /*1550*/  LDS R7, [R0+0x8] ;  /* 0x0000080000077984 */ /* 0x000e280000000800 */
[----:B------:R-:W1:Y:S04]  /*1560*/  LDS R5, [R0] ;  /* 0x0000000000057984 */ /* 0x000e680000000800 */
[----:B------:R-:W-:Y:S04]  /*1570*/  LDS R8, [R0+0xc] ;  /* 0x00000c0000087984 */ /* 0x000fe80000000800 */
[----:B------:R-:W2:Y:S04]  /*1580*/  LDS R9, [R0+0x10] ;  /* 0x0000100000097984 */ /* 0x000ea80000000800 */
[----:B------:R-:W-:Y:S04]  /*1590*/  LDS R10, [R0+0x14] ;  /* 0x00001400000a7984 */ /* 0x000fe80000000800 */
[----:B------:R-:W3:Y:S04]  /*15a0*/  LDS R11, [R0+0x18] ;  /* 0x00001800000b7984 */ /* 0x000ee80000000800 */
[----:B------:R-:W-:Y:S04]  /*15b0*/  LDS R12, [R0+0x1c] ;  /* 0x00001c00000c7984 */ /* 0x000fe80000000800 */
[----:B------:R-:W4:Y:S04]  /*15c0*/  LDS R13, [R0+0x20] ;  /* 0x00002000000d7984 */ /* 0x000f280000000800 */
[----:B------:R-:W-:Y:S04]  /*15d0*/  LDS R14, [R0+0x24] ;  /* 0x00002400000e7984 */ /* 0x000fe80000000800 */
[----:B------:R-:W5:Y:S04]  /*15e0*/  LDS R15, [R0+0x28] ;  /* 0x00002800000f7984 */ /* 0x000f680000000800 */
[----:B------:R-:W-:Y:S01]  /*15f0*/  LDS R16, [R0+0x2c] ;  /* 0x00002c0000107984 */ /* 0x000fe20000000800 */
[----:B0-----:R-:W-:-:S03]  /*1600*/  FADD R6, R6, R7 ;  /* 0x0000000706067221 */ /* 0x001fc60000000000 */
[----:B------:R-:W0:Y:S01]  /*1610*/  LDS R17, [R0+0x30] ;  /* 0x0000300000117984 */ /* 0x000e220000000800 */
[----:B-1----:R-:W-:Y:S02]  /*1620*/  FADD R5, R5, R6 ;  /* 0x0000000605057221 */ /* 0x002fe40000000000 */
[----:B------:R-:W1:Y:S01]  /*1630*/  LDC.64 R6, c[0x0][0x3b8] ;  /* 0x0000ee00ff067b82 */ /* 0x000e620000000a00 */
[----:B------:R-:W-:Y:S04]  /*1640*/  LDS R4, [R0+0x34] ;  /* 0x0000340000047984 */ /* 0x000fe80000000800 */
[----:B------:R-:W1:Y:S01]  /*1650*/  LDS R3, [R0+0x38] ;  /* 0x0000380000037984 */ /* 0x000e620000000800 */
[----:B--2---:R-:W-:-:S03]  /*1660*/  FADD R8, R8, R9 ;  /* 0x0000000908087221 */ /* 0x004fc60000000000 */
[----:B------:R-:W2:Y:S01]  /*1670*/  LDS R2, [R0+0x3c] ;  /* 0x00003c0000027984 */ /* 0x000ea20000000800 */
[----:B------:R-:W-:Y:S01]  /*1680*/  FADD R5, R5, R8 ;  /* 0x0000000805057221 */ /* 0x000fe20000000000 */
[----:B---3--:R-:W-:-:S04]  /*1690*/  FADD R10, R10, R11 ;  /* 0x0000000b0a0a7221 */ /* 0x008fc80000000000 */
[----:B------:R-:W-:Y:S01]  /*16a0*/  FADD R5, R5, R10 ;  /* 0x0000000a05057221 */ /* 0x000fe20000000000 */
[----:B----4-:R-:W-:-:S04]  /*16b0*/  FADD R12, R12, R13 ;  /* 0x0000000d0c0c7221 */ /* 0x010fc80000000000 */
[----:B------:R-:W-:Y:S01]  /*16c0*/  FADD R5, R5, R12 ;  /* 0x0000000c05057221 */ /* 0x000fe20000000000 */
[----:B-----5:R-:W-:-:S04]  /*16d0*/  FADD R14, R14, R15 ;  /* 0x0000000f0e0e7221 */ /* 0x020fc80000000000 */
[----:B------:R-:W-:Y:S01]  /*16e0*/  FADD R5, R5, R14 ;  /* 0x0000000e05057221 */ /* 0x000fe20000000000 */
[----:B0-----:R-:W-:-:S04]  /*16f0*/  FADD R16, R16, R17 ;  /* 0x0000001110107221 */ /* 0x001fc80000000000 */
[----:B------:R-:W-:Y:S01]  /*1700*/  FADD R5, R5, R16 ;  /* 0x0000001005057221 */ /* 0x000fe20000000000 */
[----:B-1----:R-:W-:-:S04]  /*1710*/  FADD R4, R4, R3 ;  /* 0x0000000304047221 */ /* 0x002fc80000000000 */
[----:B------:R-:W-:-:S04]  /*1720*/  FADD R5, R5, R4 ;  /* 0x0000000405057221 */ /* 0x000fc80000000000 */
[----:B--2---:R-:W-:-:S05]  /*1730*/  FADD R5, R5, R2 ;  /* 0x0000000205057221 */ /* 0x004fca0000000000 */
[----:B------:R-:W-:Y:S04]  /*1740*/  REDG.E.ADD.F32.FTZ.RN.STRONG.GPU desc[UR6][R6.64], R5 ;  /* 0x00000005060079a6 */ /* 0x000fe8000c12f306 */
[----:B------:R-:W-:Y:S01]  /*1750*/  STS [R0], R5 ;  /* 0x0000000500007388 */ /* 0x000fe20000000800 */
[----:B------:R-:W-:Y:S05]  /*1760*/  EXIT ;  /* 0x000000000000794d */ /* 0x000fea0003800000 */
.L_x_42:
[----:B------:R-:W-:-:S04]  /*1770*/  IADD3 R19, PT, PT, R19, 0x10, RZ ;  /* 0x0000001013137810 */ /* 0x000fc80007ffe0ff */
[----:B------:R-:W-:-:S04]  /*1780*/  LEA R19, R12, R19, 0x18 ;  /* 0x000000130c137211 */ /* 0x000fc800078ec0ff */
[----:B------:R-:W-:-:S05]  /*1790*/  LEA R0, R0, R19, 0x3 ;  /* 0x0000001300007211 */ /* 0x000fca00078e18ff */
[----:B------:R-:W-:Y:S04]  /*17a0*/  LDS.64 R12, [R0] ;  /* 0x00000000000c7984 */ /* 0x000fe80000000a00 */
[----:B------:R-:W0:Y:S04]  /*17b0*/  LDS.64 R14, [R0+0x8] ;  /* 0x00000800000e7984 */ /* 0x000e280000000a00 */
[----:B------:R-:W1:Y:S04]  /*17c0*/  LDS.64 R16, [R0+0x10] ;  /* 0x0000100000107984 */ /* 0x000e680000000a00 */
[----:B------:R-:W2:Y:S04]  /*17d0*/  LDS.64 R10, [R0+0x18] ;  /* 0x00001800000a7984 */ /* 0x000ea80000000a00 */
[----:B------:R-:W3:Y:S04]  /*17e0*/  LDS.64 R8, [R0+0x20] ;  /* 0x0000200000087984 */ /* 0x000ee80000000a00 */
[----:B------:R-:W4:Y:S04]  /*17f0*/  LDS.64 R6, [R0+0x28] ;  /* 0x0000280000067984 */ /* 0x000f280000000a00 */
[----:B------:R-:W5:Y:S04]  /*1800*/  LDS.64 R4, [R0+0x30] ;  /* 0x0000300000047984 */ /* 0x000f680000000a00 */
[----:B------:R-:W5:Y:S01]  /*1810*/  LDS.64 R2, [R0+0x38] ;  /* 0x0000380000027984 */ /* 0x000f620000000a00 */
[----:B0-----:R-:W-:-:S04]  /*1820*/  FADD R13, R13, R14 ;  /* 0x0000000e0d0d7221 */ /* 0x001fc80000000000 */
[----:B------:R-:W-:Y:S01]  /*1830*/  FADD R12, R12, R13 ;  /* 0x0000000d0c0c7221 */ /* 0x000fe20000000000 */
[----:B-1----:R-:W-:Y:S01]  /*1840*/  FADD R15, R15, R16 ;  /* 0x000000100f0f7221 */ /* 0x002fe20000000000 */
[----:B--2---:R-:W-:-:S03]  /*1850*/  FADD R17, R17, R10 ;  /* 0x0000000a11117221 */ /* 0x004fc60000000000 */
[----:B------:R-:W-:Y:S01]  /*1860*/  FADD R12, R12, R15 ;  /* 0x0000000f0c0c7221 */ /* 0x000fe20000000000 */
[----:B---3--:R-:W-:-:S03]  /*1870*/  FADD R13, R11, R8 ;  /* 0x000000080b0d7221 */ /* 0x008fc60000000000 */
[----:B------:R-:W-:Y:S01]  /*1880*/  FADD R12, R12, R17 ;  /* 0x000000110c0c7221 */ /* 0x000fe20000000000 */
[----:B------:R-:W0:Y:S01]  /*1890*/  LDC.64 R10, c[0x0][0x3c0] ;  /* 0x0000f000ff0a7b82 */ /* 0x000e220000000a00 */
[----:B----4-:R-:W-:Y:S02]  /*18a0*/  FADD R9, R9, R6 ;  /* 0x0000000609097221 */ /* 0x010fe40000000000 */
[----:B------:R-:W-:Y:S01]  /*18b0*/  FADD R12, R12, R13 ;  /* 0x0000000d0c0c7221 */ /* 0x000fe20000000000 */
[----:B-----5:R-:W-:-:S03]  /*18c0*/  FADD R4, R7, R4 ;  /* 0x0000000407047221 */ /* 0x020fc60000000000 */
[----:B------:R-:W-:Y:S01]  /*18d0*/  FADD R9, R12, R9 ;  /* 0x000000090c097221 */ /* 0x000fe20000000000 */
[----:B------:R-:W-:-:S03]  /*18e0*/  FADD R5, R5, R2 ;  /* 0x0000000205057221 */ /* 0x000fc60000000000 */
[----:B------:R-:W-:-:S04]  /*18f0*/  FADD R4, R9, R4 ;  /* 0x0000000409047221 */ /* 0x000fc80000000000 */
[----:B------:R-:W-:-:S04]  /*1900*/  FADD R4, R4, R5 ;  /* 0x0000000504047221 */ /* 0x000fc80000000000 */
[----:B------:R-:W-:-:S05]  /*1910*/  FADD R3, R3, R4 ;  /* 0x0000000403037221 */ /* 0x000fca0000000000 */
[----:B0-----:R-:W-:Y:S04]  /*1920*/  REDG.E.ADD.F32.FTZ.RN.STRONG.GPU desc[UR6][R10.64], R3 ;  /* 0x000000030a0079a6 */ /* 0x001fe8000c12f306 */
[----:B------:R-:W-:Y:S01]  /*1930*/  STS [R0], R3 ;  /* 0x0000000300007388 */ /* 0x000fe20000000800 */
[----:B------:R-:W-:Y:S05]  /*1940*/  EXIT ;  /* 0x000000000000794d */ /* 0x000fea0003800000 */
        .weak           $__internal_0_$__cuda_sm20_dblrcp_rn_slowpath_v3
        .type           $__internal_0_$__cuda_sm20_dblrcp_rn_slowpath_v3,@function
        .size           $__internal_0_$__cuda_sm20_dblrcp_rn_slowpath_v3,($__internal_1_$__cuda_sm3x_div_rn_noftz_f32_slowpath - $__internal_0_$__cuda_sm20_dblrcp_rn_slowpath_v3)
$__internal_0_$__cuda_sm20_dblrcp_rn_slowpath_v3:
[----:B------:R-:W-:Y:S01]  /*1950*/  DSETP.GTU.AND P0, PT, |R8|, +INF , PT ;  /* 0x7ff000000800742a */ /* 0x000fe20003f0c200 */
[----:B------:R-:W-:-:S13]  /*1960*/  BSSY.RECONVERGENT B1, `(.L_x_27) ;  /* 0x0000023000017945 */ /* 0x000fda0003800200 */
[----:B------:R-:W-:Y:S05]  /*1970*/  @P0 BRA `(.L_x_28) ;  /* 0x00000000007c0947 */ /* 0x000fea0003800000 */
[----:B------:R-:W-:-:S04]  /*1980*/  LOP3.LUT R11, R9, 0x7fffffff, RZ, 0xc0, !PT ;  /* 0x7fffffff090b7812 */ /* 0x000fc800078ec0ff */
[----:B------:R-:W-:-:S04]  /*1990*/  IADD3 R10, PT, PT, R11, -0x1, RZ ;  /* 0xffffffff0b0a7810 */ /* 0x000fc80007ffe0ff */
[----:B------:R-:W-:-:S13]  /*19a0*/  ISETP.GE.U32.AND P0, PT, R10, 0x7fefffff, PT ;  /* 0x7fefffff0a00780c */ /* 0x000fda0003f06070 */
[----:B------:R-:W-:Y:S01]  /*19b0*/  @P0 LOP3.LUT R21, R9, 0x7ff00000, RZ, 0x3c, !PT ;  /* 0x7ff0000009150812 */ /* 0x000fe200078e3cff */
[----:B------:R-:W-:Y:S01]  /*19c0*/  @P0 IMAD.MOV.U32 R20, RZ, RZ, RZ ;  /* 0x000000ffff140224 */ /* 0x000fe200078e00ff */
[----:B------:R-:W-:Y:S06]  /*19d0*/  @P0 BRA `(.L_x_29) ;  /* 0x00000000006c0947 */ /* 0x000fec0003800000 */
[----:B------:R-:W-:-:S13]  /*19e0*/  ISETP.GE.U32.AND P0, PT, R11, 0x1000001, PT ;  /* 0x010000010b00780c */ /* 0x000fda0003f06070 */
[----:B------:R-:W-:Y:S05]  /*19f0*/  @!P0 BRA `(.L_x_30) ;  /* 0x0000000000348947 */ /* 0x000fea0003800000 */
[----:B------:R-:W-:Y:S02]  /*1a00*/  IADD3 R11, PT, PT, R9, -0x3fe00000, RZ ;  /* 0xc0200000090b7810 */ /* 0x000fe40007ffe0ff */
[----:B------:R-:W-:Y:S02]  /*1a10*/  MOV R10, R8 ;  /* 0x00000008000a7202 */ /* 0x000fe40000000f00 */
[----:B------:R-:W0:Y:S04]  /*1a20*/  MUFU.RCP64H R19, R11 ;  /* 0x0000000b00137308 */ /* 0x000e280000001800 */
[----:B0-----:R-:W-:-:S08]  /*1a30*/  DFMA R20, -R10, R18, 1 ;  /* 0x3ff000000a14742b */ /* 0x001fd00000000112 */
[----:B------:R-:W-:-:S08]  /*1a40*/  DFMA R20, R20, R20, R20 ;  /* 0x000000141414722b */ /* 0x000fd00000000014 */
[----:B------:R-:W-:-:S08]  /*1a50*/  DFMA R20, R18, R20, R18 ;  /* 0x000000141214722b */ /* 0x000fd00000000012 */
[----:B------:R-:W-:-:S08]  /*1a60*/  DFMA R18, -R10, R20, 1 ;  /* 0x3ff000000a12742b */ /* 0x000fd00000000114 */
[----:B------:R-:W-:-:S08]  /*1a70*/  DFMA R20, R20, R18, R20 ;  /* 0x000000121414722b */ /* 0x000fd00000000014 */
[----:B------:R-:W-:-:S08]  /*1a80*/  DMUL R20, R20, 2.2250738585072013831e-308 ;  /* 0x0010000014147828 */ /* 0x000fd00000000000 */
[----:B------:R-:W-:-:S08]  /*1a90*/  DFMA R8, -R8, R20, 1 ;  /* 0x3ff000000808742b */ /* 0x000fd00000000114 */
[----:B------:R-:W-:-:S08]  /*1aa0*/  DFMA R8, R8, R8, R8 ;  /* 0x000000080808722b */ /* 0x000fd00000000008 */
[----:B------:R-:W-:Y:S01]  /*1ab0*/  DFMA R20, R20, R8, R20 ;  /* 0x000000081414722b */ /* 0x000fe20000000014 */
[----:B------:R-:W-:Y:S10]  /*1ac0*/  BRA `(.L_x_29) ;  /* 0x0000000000307947 */ /* 0x000ff40003800000 */
.L_x_30:
[----:B------:R-:W-:Y:S01]  /*1ad0*/  DMUL R10, R8, 8.11296384146066816958e+31 ;  /* 0x46900000080a7828 */ /* 0x000fe20000000000 */
[----:B------:R-:W-:-:S05]  /*1ae0*/  MOV R8, R18 ;  /* 0x0000001200087202 */ /* 0x000fca0000000f00 */
[----:B------:R-:W0:Y:S02]  /*1af0*/  MUFU.RCP64H R9, R11 ;  /* 0x0000000b00097308 */ /* 0x000e240000001800 */
[----:B0-----:R-:W-:-:S08]  /*1b00*/  DFMA R18, -R10, R8, 1 ;  /* 0x3ff000000a12742b */ /* 0x001fd00000000108 */
[----:B------:R-:W-:-:S08]  /*1b10*/  DFMA R18, R18, R18, R18 ;  /* 0x000000121212722b */ /* 0x000fd00000000012 */
[----:B------:R-:W-:-:S08]  /*1b20*/  DFMA R18, R8, R18, R8 ;  /* 0x000000120812722b */ /* 0x000fd00000000008 */
[----:B------:R-:W-:-:S08]  /*1b30*/  DFMA R8, -R10, R18, 1 ;  /* 0x3ff000000a08742b */ /* 0x000fd00000000112 */
[----:B------:R-:W-:-:S08]  /*1b40*/  DFMA R8, R18, R8, R18 ;  /* 0x000000081208722b */ /* 0x000fd00000000012 */
[----:B------:R-:W-:Y:S01]  /*1b50*/  DMUL R20, R8, 8.11296384146066816958e+31 ;  /* 0x4690000008147828 */ /* 0x000fe20000000000 */
[----:B------:R-:W-:Y:S10]  /*1b60*/  BRA `(.L_x_29) ;  /* 0x0000000000087947 */ /* 0x000ff40003800000 */
.L_x_28:
[----:B------:R-:W-:Y:S01]  /*1b70*/  LOP3.LUT R21, R9, 0x80000, RZ, 0xfc, !PT ;  /* 0x0008000009157812 */ /* 0x000fe200078efcff */
[----:B------:R-:W-:-:S07]  /*1b80*/  IMAD.MOV.U32 R20, RZ, RZ, R8 ;  /* 0x000000ffff147224 */ /* 0x000fce00078e0008 */
.L_x_29:
[----:B------:R-:W-:Y:S05]  /*1b90*/  BSYNC.RECONVERGENT B1 ;  /* 0x0000000000017941 */ /* 0x000fea0003800200 */
.L_x_27:
[----:B------:R-:W-:Y:S01]  /*1ba0*/  MOV R8, R22 ;  /* 0x0000001600087202 */ /* 0x000fe20000000f00 */
[----:B------:R-:W-:Y:S01]  /*1bb0*/  IMAD.MOV.U32 R9, RZ, RZ, 0x0 ;  /* 0x00000000ff097424 */ /* 0x000fe200078e00ff */
[----:B------:R-:W-:Y:S02]  /*1bc0*/  MOV R18, R20 ;  /* 0x0000001400127202 */ /* 0x000fe40000000f00 */
[----:B------:R-:W-:Y:S01]  /*1bd0*/  MOV R19, R21 ;  /* 0x0000001500137202 */ /* 0x000fe20000000f00 */
[----:B------:R-:W-:Y:S06]  /*1be0*/  RET.REL.NODEC R8 `(_Z22d_continous_sum_kernelIfEvPKT_S2_S2_S2_S2_PS0_S3_S3_S3_iiii) ;  /* 0xffffffe408047950 */ /* 0x000fec0003c3ffff */
        .weak           $__internal_1_$__cuda_sm3x_div_rn_noftz_f32_slowpath
        .type           $__internal_1_$__cuda_sm3x_div_rn_noftz_f32_slowpath,@function
        .size           $__internal_1_$__cuda_sm3x_div_rn_noftz_f32_slowpath,(.L_x_45 - $__internal_1_$__cuda_sm3x_div_rn_noftz_f32_slowpath)
$__internal_1_$__cuda_sm3x_div_rn_noftz_f32_slowpath:
[----:B------:R-:W-:Y:S02]  /*1bf0*/  SHF.R.U32.HI R11, RZ, 0x17, R5 ;  /* 0x00000017ff0b7819 */ /* 0x000fe40000011605 */
[----:B------:R-:W-:Y:S02]  /*1c00*/  SHF.R.U32.HI R10, RZ, 0x17, R2 ;  /* 0x00000017ff0a7819 */ /* 0x000fe40000011602 */
[----:B------:R-:W-:Y:S02]  /*1c10*/  LOP3.LUT R11, R11, 0xff, RZ, 0xc0, !PT ;  /* 0x000000ff0b0b7812 */ /* 0x000fe400078ec0ff */
[----:B------:R-:W-:Y:S02]  /*1c20*/  LOP3.LUT R17, R10, 0xff, RZ, 0xc0, !PT ;  /* 0x000000ff0a117812 */ /* 0x000fe400078ec0ff */
[----:B------:R-:W-:Y:S02]  /*1c30*/  IADD3 R14, PT, PT, R11, -0x1, RZ ;  /* 0xffffffff0b0e7810 */ /* 0x000fe40007ffe0ff */
[----:B------:R-:W-:-:S02]  /*1c40*/  IADD3 R12, PT, PT, R17, -0x1, RZ ;  /* 0xffffffff110c7810 */ /* 0x000fc40007ffe0ff */
[----:B------:R-:W-:Y:S02]  /*1c50*/  ISETP.GT.U32.AND P0, PT, R14, 0xfd, PT ;  /* 0x000000fd0e00780c */ /* 0x000fe40003f04070 */
[----:B------:R-:W-:Y:S02]  /*1c60*/  MOV R13, R5 ;  /* 0x00000005000d7202 */ /* 0x000fe40000000f00 */
[----:B------:R-:W-:-:S13]  /*1c70*/  ISETP.GT.U32.OR P0, PT, R12, 0xfd, P0 ;  /* 0x000000fd0c00780c */ /* 0x000fda0000704470 */
[----:B------:R-:W-:Y:S01]  /*1c80*/  @!P0 IMAD.MOV.U32 R10, RZ, RZ, RZ ;  /* 0x000000ffff0a8224 */ /* 0x000fe200078e00ff */
[----:B------:R-:W-:Y:S06]  /*1c90*/  @!P0 BRA `(.L_x_31) ;  /* 0x00000000005c8947 */ /* 0x000fec0003800000 */
[----:B------:R-:W-:Y:S02]  /*1ca0*/  FSETP.GTU.FTZ.AND P0, PT, |R2|, +INF , PT ;  /* 0x7f8000000200780b */ /* 0x000fe40003f1c200 */
[----:B------:R-:W-:-:S04]  /*1cb0*/  FSETP.GTU.FTZ.AND P1, PT, |R5|, +INF , PT ;  /* 0x7f8000000500780b */ /* 0x000fc80003f3c200 */
[----:B------:R-:W-:-:S13]  /*1cc0*/  PLOP3.LUT P0, PT, P0, P1, PT, 0xf8, 0x8f ;  /* 0x00000000008f781c */ /* 0x000fda0000703f70 */
[----:B------:R-:W-:Y:S05]  /*1cd0*/  @P0 BRA `(.L_x_32) ;  /* 0x0000000400440947 */ /* 0x000fea0003800000 */
[----:B------:R-:W-:-:S13]  /*1ce0*/  LOP3.LUT P0, RZ, R13, 0x7fffffff, R2, 0xc8, !PT ;  /* 0x7fffffff0dff7812 */ /* 0x000fda000780c802 */
[----:B------:R-:W-:Y:S05]  /*1cf0*/  @!P0 BRA `(.L_x_33) ;  /* 0x0000000400348947 */ /* 0x000fea0003800000 */
[C---:B------:R-:W-:Y:S02]  /*1d00*/  FSETP.NEU.FTZ.AND P2, PT, |R2|.reuse, +INF , PT ;  /* 0x7f8000000200780b */ /* 0x040fe40003f5d200 */
[----:B------:R-:W-:Y:S02]  /*1d10*/  FSETP.NEU.FTZ.AND P1, PT, |R5|, +INF , PT ;  /* 0x7f8000000500780b */ /* 0x000fe40003f3d200 */
[----:B------:R-:W-:-:S11]  /*1d20*/  FSETP.NEU.FTZ.AND P0, PT, |R2|, +INF , PT ;  /* 0x7f8000000200780b */ /* 0x000fd60003f1d200 */
[----:B------:R-:W-:Y:S05]  /*1d30*/  @!P1 BRA !P2, `(.L_x_33) ;  /* 0x0000000400249947 */ /* 0x000fea0005000000 */
[----:B------:R-:W-:-:S04]  /*1d40*/  LOP3.LUT P2, RZ, R2, 0x7fffffff, RZ, 0xc0, !PT ;  /* 0x7fffffff02ff7812 */ /* 0x000fc8000784c0ff */
[----:B------:R-:W-:-:S13]  /*1d50*/  PLOP3.LUT P1, PT, P1, P2, PT, 0x2f, 0xf2 ;  /* 0x0000000000f2781c */ /* 0x000fda0000f24577 */
[----:B------:R-:W-:Y:S05]  /*1d60*/  @P1 BRA `(.L_x_34) ;  /* 0x0000000400101947 */ /* 0x000fea0003800000 */
[----:B------:R-:W-:-:S04]  /*1d70*/  LOP3.LUT P1, RZ, R13, 0x7fffffff, RZ, 0xc0, !PT ;  /* 0x7fffffff0dff7812 */ /* 0x000fc8000782c0ff */
[----:B------:R-:W-:-:S13]  /*1d80*/  PLOP3.LUT P0, PT, P0, P1, PT, 0x2f, 0xf2 ;  /* 0x0000000000f2781c */ /* 0x000fda0000702577 */
[----:B------:R-:W-:Y:S05]  /*1d90*/  @P0 BRA `(.L_x_35) ;  /* 0x0000000000f80947 */ /* 0x000fea0003800000 */
[----:B------:R-:W-:Y:S02]  /*1da0*/  ISETP.GE.AND P0, PT, R12, RZ, PT ;  /* 0x000000ff0c00720c */ /* 0x000fe40003f06270 */
[----:B------:R-:W-:-:S11]  /*1db0*/  ISETP.GE.AND P1, PT, R14, RZ, PT ;  /* 0x000000ff0e00720c */ /* 0x000fd60003f26270 */
[----:B------:R-:W-:Y:S01]  /*1dc0*/  @P0 MOV R10, RZ ;  /* 0x000000ff000a0202 */ /* 0x000fe20000000f00 */
[----:B------:R-:W-:Y:S01]  /*1dd0*/  @!P0 FFMA R2, R2, 1.84467440737095516160e+19, RZ ;  /* 0x5f80000002028823 */ /* 0x000fe200000000ff */
[----:B------:R-:W-:Y:S01]  /*1de0*/  @!P0 MOV R10, 0xffffffc0 ;  /* 0xffffffc0000a8802 */ /* 0x000fe20000000f00 */
[----:B------:R-:W-:-:S03]  /*1df0*/  @!P1 FFMA R13, R5, 1.84467440737095516160e+19, RZ ;  /* 0x5f800000050d9823 */ /* 0x000fc600000000ff */
[----:B------:R-:W-:-:S07]  /*1e00*/  @!P1 IADD3 R10, PT, PT, R10, 0x40, RZ ;  /* 0x000000400a0a9810 */ /* 0x000fce0007ffe0ff */
.L_x_31:
[----:B------:R-:W-:-:S04]  /*1e10*/  LEA R12, R11, 0xc0800000, 0x17 ;  /* 0xc08000000b0c7811 */ /* 0x000fc800078eb8ff */
[----:B------:R-:W-:Y:S01]  /*1e20*/  IADD3 R13, PT, PT, -R12, R13, RZ ;  /* 0x0000000d0c0d7210 */ /* 0x000fe20007ffe1ff */
[----:B------:R-:W-:-:S03]  /*1e30*/  VIADD R12, R17, 0xffffff81 ;  /* 0xffffff81110c7836 */ /* 0x000fc60000000000 */
[----:B------:R0:W1:Y:S01]  /*1e40*/  MUFU.RCP R14, R13 ;  /* 0x0000000d000e7308 */ /* 0x0000620000001000 */
[----:B------:R-:W-:Y:S01]  /*1e50*/  FADD.FTZ R15, -R13, -RZ ;  /* 0x800000ff0d0f7221 */ /* 0x000fe20000010100 */
[C---:B------:R-:W-:Y:S01]  /*1e60*/  IMAD R2, R12.reuse, -0x800000, R2 ;  /* 0xff8000000c027824 */ /* 0x040fe200078e0202 */
[----:B0-----:R-:W-:-:S04]  /*1e70*/  IADD3 R13, PT, PT, R12, 0x7f, -R11 ;  /* 0x0000007f0c0d7810 */ /* 0x001fc80007ffe80b */
[----:B------:R-:W-:Y:S01]  /*1e80*/  IADD3 R13, PT, PT, R13, R10, RZ ;  /* 0x0000000a0d0d7210 */ /* 0x000fe20007ffe0ff */
[----:B-1----:R-:W-:-:S04]  /*1e90*/  FFMA R17, R14, R15, 1 ;  /* 0x3f8000000e117423 */ /* 0x002fc8000000000f */
[----:B------:R-:W-:-:S04]  /*1ea0*/  FFMA R19, R14, R17, R14 ;  /* 0x000000110e137223 */ /* 0x000fc8000000000e */
[----:B------:R-:W-:-:S04]  /*1eb0*/  FFMA R14, R2, R19, RZ ;  /* 0x00000013020e7223 */ /* 0x000fc800000000ff */
[----:B------:R-:W-:-:S04]  /*1ec0*/  FFMA R17, R15, R14, R2 ;  /* 0x0000000e0f117223 */ /* 0x000fc80000000002 */
[----:B------:R-:W-:-:S04]  /*1ed0*/  FFMA R14, R19, R17, R14 ;  /* 0x00000011130e7223 */ /* 0x000fc8000000000e */
[----:B------:R-:W-:-:S04]  /*1ee0*/  FFMA R15, R15, R14, R2 ;  /* 0x0000000e0f0f7223 */ /* 0x000fc80000000002 */
[----:B------:R-:W-:-:S05]  /*1ef0*/  FFMA R2, R19, R15, R14 ;  /* 0x0000000f13027223 */ /* 0x000fca000000000e */
[----:B------:R-:W-:-:S04]  /*1f00*/  SHF.R.U32.HI R11, RZ, 0x17, R2 ;  /* 0x00000017ff0b7819 */ /* 0x000fc80000011602 */
[----:B------:R-:W-:-:S04]  /*1f10*/  LOP3.LUT R11, R11, 0xff, RZ, 0xc0, !PT ;  /* 0x000000ff0b0b7812 */ /* 0x000fc800078ec0ff */
[----:B------:R-:W-:-:S04]  /*1f20*/  IADD3 R17, PT, PT, R11, R13, RZ ;  /* 0x0000000d0b117210 */ /* 0x000fc80007ffe0ff */
[----:B------:R-:W-:-:S04]  /*1f30*/  IADD3 R10, PT, PT, R17, -0x1, RZ ;  /* 0xffffffff110a7810 */ /* 0x000fc80007ffe0ff */
[----:B------:R-:W-:-:S13]  /*1f40*/  ISETP.GE.U32.AND P0, PT, R10, 0xfe, PT ;  /* 0x000000fe0a00780c */ /* 0x000fda0003f06070 */
[----:B------:R-:W-:Y:S05]  /*1f50*/  @!P0 BRA `(.L_x_36) ;  /* 0x0000000000808947 */ /* 0x000fea0003800000 */
[----:B------:R-:W-:-:S13]  /*1f60*/  ISETP.GT.AND P0, PT, R17, 0xfe, PT ;  /* 0x000000fe1100780c */ /* 0x000fda0003f04270 */
[----:B------:R-:W-:Y:S05]  /*1f70*/  @P0 BRA `(.L_x_37) ;  /* 0x00000000006c0947 */ /* 0x000fea0003800000 */
[----:B------:R-:W-:-:S13]  /*1f80*/  ISETP.GE.AND P0, PT, R17, 0x1, PT ;  /* 0x000000011100780c */ /* 0x000fda0003f06270 */
[----:B------:R-:W-:Y:S05]  /*1f90*/  @P0 BRA `(.L_x_38) ;  /* 0x0000000000980947 */ /* 0x000fea0003800000 */
[----:B------:R-:W-:Y:S02]  /*1fa0*/  ISETP.GE.AND P0, PT, R17, -0x18, PT ;  /* 0xffffffe81100780c */ /* 0x000fe40003f06270 */
[----:B------:R-:W-:-:S11]  /*1fb0*/  LOP3.LUT R2, R2, 0x80000000, RZ, 0xc0, !PT ;  /* 0x8000000002027812 */ /* 0x000fd600078ec0ff */
[----:B------:R-:W-:Y:S05]  /*1fc0*/  @!P0 BRA `(.L_x_38) ;  /* 0x00000000008c8947 */ /* 0x000fea0003800000 */
[-CC-:B------:R-:W-:Y:S01]  /*1fd0*/  FFMA.RZ R10, R19, R15.reuse, R14.reuse ;  /* 0x0000000f130a7223 */ /* 0x180fe2000000c00e */
[----:B------:R-:W-:Y:S01]  /*1fe0*/  IADD3 R13, PT, PT, R17, 0x20, RZ ;  /* 0x00000020110d7810 */ /* 0x000fe20007ffe0ff */
[-CC-:B------:R-:W-:Y:S01]  /*1ff0*/  FFMA.RM R11, R19, R15.reuse, R14.reuse ;  /* 0x0000000f130b7223 */ /* 0x180fe2000000400e */
[----:B------:R-:W-:Y:S02]  /*2000*/  ISETP.NE.AND P2, PT, R17, RZ, PT ;  /* 0x000000ff1100720c */ /* 0x000fe40003f45270 */
[----:B------:R-:W-:Y:S01]  /*2010*/  LOP3.LUT R12, R10, 0x7fffff, RZ, 0xc0, !PT ;  /* 0x007fffff0a0c7812 */ /* 0x000fe200078ec0ff */
[----:B------:R-:W-:Y:S01]  /*2020*/  FFMA.RP R10, R19, R15, R14 ;  /* 0x0000000f130a7223 */ /* 0x000fe2000000800e */
[----:B------:R-:W-:Y:S01]  /*2030*/  IMAD.MOV R14, RZ, RZ, -R17 ;  /* 0x000000ffff0e7224 */ /* 0x000fe200078e0a11 */
[----:B------:R-:W-:Y:S02]  /*2040*/  ISETP.NE.AND P1, PT, R17, RZ, PT ;  /* 0x000000ff1100720c */ /* 0x000fe40003f25270 */
[----:B------:R-:W-:-:S02]  /*2050*/  LOP3.LUT R12, R12, 0x800000, RZ, 0xfc, !PT ;  /* 0x008000000c0c7812 */ /* 0x000fc400078efcff */
[----:B------:R-:W-:Y:S02]  /*2060*/  FSETP.NEU.FTZ.AND P0, PT, R10, R11, PT ;  /* 0x0000000b0a00720b */ /* 0x000fe40003f1d000 */
[----:B------:R-:W-:Y:S02]  /*2070*/  SHF.L.U32 R13, R12, R13, RZ ;  /* 0x0000000d0c0d7219 */ /* 0x000fe400000006ff */
[----:B------:R-:W-:Y:S02]  /*2080*/  SEL R11, R14, RZ, P2 ;  /* 0x000000ff0e0b7207 */ /* 0x000fe40001000000 */
[----:B------:R-:W-:Y:S02]  /*2090*/  ISETP.NE.AND P1, PT, R13, RZ, P1 ;  /* 0x000000ff0d00720c */ /* 0x000fe40000f25270 */
[----:B------:R-:W-:Y:S02]  /*20a0*/  SHF.R.U32.HI R11, RZ, R11, R12 ;  /* 0x0000000bff0b7219 */ /* 0x000fe4000001160c */
[----:B------:R-:W-:-:S02]  /*20b0*/  PLOP3.LUT P0, PT, P0, P1, PT, 0xf8, 0x8f ;  /* 0x00000000008f781c */ /* 0x000fc40000703f70 */
[----:B------:R-:W-:Y:S02]  /*20c0*/  SHF.R.U32.HI R13, RZ, 0x1, R11 ;  /* 0x00000001ff0d7819 */ /* 0x000fe4000001160b */
[----:B------:R-:W-:-:S04]  /*20d0*/  SEL R10, RZ, 0x1, !P0 ;  /* 0x00000001ff0a7807 */ /* 0x000fc80004000000 */
[----:B------:R-:W-:-:S04]  /*20e0*/  LOP3.LUT R10, R10, 0x1, R13, 0xf8, !PT ;  /* 0x000000010a0a7812 */ /* 0x000fc800078ef80d */
[----:B------:R-:W-:-:S04]  /*20f0*/  LOP3.LUT R10, R10, R11, RZ, 0xc0, !PT ;  /* 0x0000000b0a0a7212 */ /* 0x000fc800078ec0ff */
[----:B------:R-:W-:-:S04]  /*2100*/  IADD3 R13, PT, PT, R13, R10, RZ ;  /* 0x0000000a0d0d7210 */ /* 0x000fc80007ffe0ff */
[----:B------:R-:W-:Y:S01]  /*2110*/  LOP3.LUT R2, R13, R2, RZ, 0xfc, !PT ;  /* 0x000000020d027212 */ /* 0x000fe200078efcff */
[----:B------:R-:W-:Y:S06]  /*2120*/  BRA `(.L_x_38) ;  /* 0x0000000000347947 */ /* 0x000fec0003800000 */
.L_x_37:
[----:B------:R-:W-:-:S04]  /*2130*/  LOP3.LUT R2, R2, 0x80000000, RZ, 0xc0, !PT ;  /* 0x8000000002027812 */ /* 0x000fc800078ec0ff */
[----:B------:R-:W-:Y:S01]  /*2140*/  LOP3.LUT R2, R2, 0x7f800000, RZ, 0xfc, !PT ;  /* 0x7f80000002027812 */ /* 0x000fe200078efcff */
[----:B------:R-:W-:Y:S06]  /*2150*/  BRA `(.L_x_38) ;  /* 0x0000000000287947 */ /* 0x000fec0003800000 */
.L_x_36:
[----:B------:R-:W-:Y:S01]  /*2160*/  LEA R2, R13, R2, 0x17 ;  /* 0x000000020d027211 */ /* 0x000fe200078eb8ff */
[----:B------:R-:W-:Y:S06]  /*2170*/  BRA `(.L_x_38) ;  /* 0x0000000000207947 */ /* 0x000fec0003800000 */
.L_x_35:
[----:B------:R-:W-:-:S04]  /*2180*/  LOP3.LUT R2, R13, 0x80000000, R2, 0x48, !PT ;  /* 0x800000000d027812 */ /* 0x000fc800078e4802 */
[----:B------:R-:W-:Y:S01]  /*2190*/  LOP3.LUT R2, R2, 0x7f800000, RZ, 0xfc, !PT ;  /* 0x7f80000002027812 */ /* 0x000fe200078efcff */
[----:B------:R-:W-:Y:S06]  /*21a0*/  BRA `(.L_x_38) ;  /* 0x0000000000147947 */ /* 0x000fec0003800000 */
.L_x_34:
[----:B------:R-:W-:Y:S01]  /*21b0*/  LOP3.LUT R2, R13, 0x80000000, R2, 0x48, !PT ;  /* 0x800000000d027812 */ /* 0x000fe200078e4802 */
[----:B------:R-:W-:Y:S06]  /*21c0*/  BRA `(.L_x_38) ;  /* 0x00000000000c7947 */ /* 0x000fec0003800000 */
.L_x_33:
[----:B------:R-:W0:Y:S01]  /*21d0*/  MUFU.RSQ R2, -QNAN ;  /* 0xffc0000000027908 */ /* 0x000e220000001400 */
[----:B------:R-:W-:Y:S05]  /*21e0*/  BRA `(.L_x_38) ;  /* 0x0000000000047947 */ /* 0x000fea0003800000 */
.L_x_32:
[----:B------:R-:W-:-:S07]  /*21f0*/  FADD.FTZ R2, R2, R5 ;  /* 0x0000000502027221 */ /* 0x000fce0000010000 */
.L_x_38:
[----:B------:R-:W-:Y:S01]  /*2200*/  HFMA2 R11, -RZ, RZ, 0, 0 ;  /* 0x00000000ff0b7431 */ /* 0x000fe200000001ff */
[----:B------:R-:W-:-:S04]  /*2210*/  MOV R10, R8 ;  /* 0x00000008000a7202 */ /* 0x000fc80000000f00 */
[----:B0-----:R-:W-:Y:S05]  /*2220*/  RET.REL.NODEC R10 `(_Z22d_continous_sum_kernelIfEvPKT_S2_S2_S2_S2_PS0_S3_S3_S3_iiii) ;  /* 0xffffffdc0a747950 */ /* 0x001fea0003c3ffff */
.L_x_39:
[----:B------:R-:W-:-:S00]  /*2230*/  BRA `(.L_x_39) ;  /* 0xfffffffc00fc7947 */ /* 0x000fc0000383ffff */
[----:B------:R-:W-:-:S00]  /*2240*/  NOP ;  /* 0x0000000000007918 */ /* 0x000fc00000000000 */
        /* <DEDUP_REMOVED lines=11> */
.L_x_45:


//--------------------- .nv.shared._Z22d_continous_sum_kernelIfEvPKT_S2_S2_S2_S2_PS0_S3_S3_S3_iiii --------------------------
	.section	.nv.shared._Z22d_continous_sum_kernelIfEvPKT_S2_S2_S2_S2_PS0_S3_S3_S3_iiii,"aw",@nobits
	.sectionflags	@""
	.align	16
.nv.shared._Z22d_continous_sum_kernelIfEvPKT_S2_S2_S2_S2_PS0_S3_S3_S3_iiii:
	.zero		1040


//--------------------- .nv.shared.reserved.0     --------------------------
	.section	.nv.shared.reserved.0,"aw",@nobits
	.weak		__nv_reservedSMEM_offset_0_alias
	.size		__nv_reservedSMEM_offset_0_alias, 0, 64
	.other		__nv_reservedSMEM_offset_0_alias,@"STO_CUDA_RESERVED_SHARED STV_DEFAULT"
__nv_reservedSMEM_offset_0_alias:
	.zero		0
	.zero		64


//--------------------- .nv.constant0._Z22d_continous_sum_kernelIfEvPKT_S2_S2_S2_S2_PS0_S3_S3_S3_iiii --------------------------
	.section	.nv.constant0._Z22d_continous_sum_kernelIfEvPKT_S2_S2_S2_S2_PS0_S3_S3_S3_iiii,"a",@progbits
	.sectionflags	@""
	.align	4
.nv.constant0._Z22d_continous_sum_kernelIfEvPKT_S2_S2_S2_S2_PS0_S3_S3_S3_iiii:
	.zero		984


//--------------------- SYMBOLS --------------------------

	.type		.nv.reservedSmem.offset0,@object
	.size		.nv.reservedSmem.offset0,0x4
	.type		.nv.reservedSmem.cap,@object
	.size		.nv.reservedSmem.cap,0x4
